//
// Generated by NVIDIA NVVM Compiler
//
// Compiler Build ID: CL-36424714
// Cuda compilation tools, release 13.0, V13.0.88
// Based on NVVM 20.0.0
//

.version 9.0
.target sm_100
.address_size 64

	// .globl	_Z12make_histoXXPjP7Point3Diff
.extern .func  (.param .b32 func_retval0) vprintf
(
	.param .b64 vprintf_param_0,
	.param .b64 vprintf_param_1
)
;
.global .align 1 .b8 $str[5] = {37, 102, 32, 10};

.visible .entry _Z12make_histoXXPjP7Point3Diff(
	.param .u64 .ptr .align 1 _Z12make_histoXXPjP7Point3Diff_param_0,
	.param .u64 .ptr .align 1 _Z12make_histoXXPjP7Point3Diff_param_1,
	.param .u32 _Z12make_histoXXPjP7Point3Diff_param_2,
	.param .f32 _Z12make_histoXXPjP7Point3Diff_param_3,
	.param .f32 _Z12make_histoXXPjP7Point3Diff_param_4
)
{
	.local .align 8 .b8 	__local_depot0[8];
	.reg .b64 	%SP;
	.reg .b64 	%SPL;
	.reg .pred 	%p<16>;
	.reg .b32 	%r<49>;
	.reg .b32 	%f<125>;
	.reg .b64 	%rd<32>;

	mov.u64 	%SPL, __local_depot0;
	cvta.local.u64 	%SP, %SPL;
	ld.param.u64 	%rd7, [_Z12make_histoXXPjP7Point3Diff_param_0];
	ld.param.u64 	%rd8, [_Z12make_histoXXPjP7Point3Diff_param_1];
	ld.param.u32 	%r19, [_Z12make_histoXXPjP7Point3Diff_param_2];
	ld.param.f32 	%f38, [_Z12make_histoXXPjP7Point3Diff_param_3];
	ld.param.f32 	%f39, [_Z12make_histoXXPjP7Point3Diff_param_4];
	cvta.to.global.u64 	%rd1, %rd7;
	cvta.to.global.u64 	%rd2, %rd8;
	mov.u32 	%r20, %ctaid.x;
	mov.u32 	%r1, %ntid.x;
	mul.lo.s32 	%r2, %r20, %r1;
	mov.u32 	%r3, %tid.x;
	add.s32 	%r45, %r2, %r3;
	add.s32 	%r21, %r19, -1;
	setp.ge.s32 	%p1, %r45, %r21;
	@%p1 bra 	$L__BB0_24;
	add.u64 	%rd9, %SP, 0;
	add.u64 	%rd10, %SPL, 0;
	st.local.u32 	[%rd10], %r1;
	mov.u64 	%rd11, $str;
	cvta.global.u64 	%rd12, %rd11;
	{ // callseq 0, 0
	.param .b64 param0;
	st.param.b64 	[param0], %rd12;
	.param .b64 param1;
	st.param.b64 	[param1], %rd9;
	.param .b32 retval0;
	call.uni (retval0), 
	vprintf, 
	(
	param0, 
	param1
	);
	ld.param.b32 	%r22, [retval0];
	} // callseq 0
	add.s32 	%r48, %r45, 1;
	setp.ge.s32 	%p2, %r48, %r19;
	@%p2 bra 	$L__BB0_24;
	mul.wide.s32 	%rd13, %r45, 12;
	add.s64 	%rd3, %rd2, %rd13;
	not.b32 	%r24, %r2;
	add.s32 	%r25, %r19, %r24;
	sub.s32 	%r6, %r25, %r3;
	sub.s32 	%r26, %r19, %r45;
	add.s32 	%r27, %r26, -2;
	and.b32  	%r7, %r6, 3;
	setp.lt.u32 	%p3, %r27, 3;
	@%p3 bra 	$L__BB0_14;
	and.b32  	%r28, %r6, -4;
	neg.s32 	%r44, %r28;
	add.s64 	%rd4, %rd2, 24;
$L__BB0_4:
	.pragma "nounroll";
	mul.wide.s32 	%rd14, %r48, 12;
	add.s64 	%rd5, %rd4, %rd14;
	ld.global.f32 	%f118, [%rd3];
	ld.global.f32 	%f40, [%rd5+-24];
	sub.f32 	%f41, %f118, %f40;
	ld.global.f32 	%f117, [%rd3+4];
	ld.global.f32 	%f42, [%rd5+-20];
	sub.f32 	%f43, %f117, %f42;
	ld.global.f32 	%f116, [%rd3+8];
	ld.global.f32 	%f44, [%rd5+-16];
	sub.f32 	%f45, %f116, %f44;
	mul.f32 	%f46, %f43, %f43;
	fma.rn.f32 	%f47, %f41, %f41, %f46;
	fma.rn.f32 	%f4, %f45, %f45, %f47;
	setp.gtu.f32 	%p4, %f4, %f39;
	@%p4 bra 	$L__BB0_6;
	sqrt.rn.f32 	%f48, %f4;
	mul.f32 	%f49, %f38, %f48;
	cvt.rzi.s32.f32 	%r29, %f49;
	mul.wide.s32 	%rd15, %r29, 4;
	add.s64 	%rd16, %rd1, %rd15;
	atom.global.add.u32 	%r30, [%rd16], 2;
	ld.global.f32 	%f118, [%rd3];
	ld.global.f32 	%f117, [%rd3+4];
	ld.global.f32 	%f116, [%rd3+8];
$L__BB0_6:
	ld.global.f32 	%f50, [%rd5+-12];
	sub.f32 	%f51, %f118, %f50;
	ld.global.f32 	%f52, [%rd5+-8];
	sub.f32 	%f53, %f117, %f52;
	ld.global.f32 	%f54, [%rd5+-4];
	sub.f32 	%f55, %f116, %f54;
	mul.f32 	%f56, %f53, %f53;
	fma.rn.f32 	%f57, %f51, %f51, %f56;
	fma.rn.f32 	%f11, %f55, %f55, %f57;
	setp.gtu.f32 	%p5, %f11, %f39;
	@%p5 bra 	$L__BB0_8;
	sqrt.rn.f32 	%f58, %f11;
	mul.f32 	%f59, %f38, %f58;
	cvt.rzi.s32.f32 	%r31, %f59;
	mul.wide.s32 	%rd17, %r31, 4;
	add.s64 	%rd18, %rd1, %rd17;
	atom.global.add.u32 	%r32, [%rd18], 2;
	ld.global.f32 	%f118, [%rd3];
	ld.global.f32 	%f117, [%rd3+4];
	ld.global.f32 	%f116, [%rd3+8];
$L__BB0_8:
	ld.global.f32 	%f60, [%rd5];
	sub.f32 	%f61, %f118, %f60;
	ld.global.f32 	%f62, [%rd5+4];
	sub.f32 	%f63, %f117, %f62;
	ld.global.f32 	%f64, [%rd5+8];
	sub.f32 	%f65, %f116, %f64;
	mul.f32 	%f66, %f63, %f63;
	fma.rn.f32 	%f67, %f61, %f61, %f66;
	fma.rn.f32 	%f18, %f65, %f65, %f67;
	setp.gtu.f32 	%p6, %f18, %f39;
	@%p6 bra 	$L__BB0_10;
	sqrt.rn.f32 	%f68, %f18;
	mul.f32 	%f69, %f38, %f68;
	cvt.rzi.s32.f32 	%r33, %f69;
	mul.wide.s32 	%rd19, %r33, 4;
	add.s64 	%rd20, %rd1, %rd19;
	atom.global.add.u32 	%r34, [%rd20], 2;
	ld.global.f32 	%f118, [%rd3];
	ld.global.f32 	%f117, [%rd3+4];
	ld.global.f32 	%f116, [%rd3+8];
$L__BB0_10:
	ld.global.f32 	%f70, [%rd5+12];
	sub.f32 	%f71, %f118, %f70;
	ld.global.f32 	%f72, [%rd5+16];
	sub.f32 	%f73, %f117, %f72;
	ld.global.f32 	%f74, [%rd5+20];
	sub.f32 	%f75, %f116, %f74;
	mul.f32 	%f76, %f73, %f73;
	fma.rn.f32 	%f77, %f71, %f71, %f76;
	fma.rn.f32 	%f25, %f75, %f75, %f77;
	setp.gtu.f32 	%p7, %f25, %f39;
	@%p7 bra 	$L__BB0_12;
	sqrt.rn.f32 	%f78, %f25;
	mul.f32 	%f79, %f38, %f78;
	cvt.rzi.s32.f32 	%r35, %f79;
	mul.wide.s32 	%rd21, %r35, 4;
	add.s64 	%rd22, %rd1, %rd21;
	atom.global.add.u32 	%r36, [%rd22], 2;
$L__BB0_12:
	add.s32 	%r48, %r48, 4;
	add.s32 	%r45, %r45, 4;
	add.s32 	%r44, %r44, 4;
	setp.ne.s32 	%p8, %r44, 0;
	@%p8 bra 	$L__BB0_4;
	add.s32 	%r48, %r45, 1;
$L__BB0_14:
	setp.eq.s32 	%p9, %r7, 0;
	@%p9 bra 	$L__BB0_24;
	setp.eq.s32 	%p10, %r7, 1;
	@%p10 bra 	$L__BB0_21;
	ld.global.f32 	%f124, [%rd3];
	mul.wide.s32 	%rd23, %r48, 12;
	add.s64 	%rd6, %rd2, %rd23;
	ld.global.f32 	%f80, [%rd6];
	sub.f32 	%f81, %f124, %f80;
	ld.global.f32 	%f123, [%rd3+4];
	ld.global.f32 	%f82, [%rd6+4];
	sub.f32 	%f83, %f123, %f82;
	ld.global.f32 	%f122, [%rd3+8];
	ld.global.f32 	%f84, [%rd6+8];
	sub.f32 	%f85, %f122, %f84;
	mul.f32 	%f86, %f83, %f83;
	fma.rn.f32 	%f87, %f81, %f81, %f86;
	fma.rn.f32 	%f29, %f85, %f85, %f87;
	setp.gtu.f32 	%p11, %f29, %f39;
	@%p11 bra 	$L__BB0_18;
	sqrt.rn.f32 	%f88, %f29;
	mul.f32 	%f89, %f38, %f88;
	cvt.rzi.s32.f32 	%r37, %f89;
	mul.wide.s32 	%rd24, %r37, 4;
	add.s64 	%rd25, %rd1, %rd24;
	atom.global.add.u32 	%r38, [%rd25], 2;
	ld.global.f32 	%f124, [%rd3];
	ld.global.f32 	%f123, [%rd3+4];
	ld.global.f32 	%f122, [%rd3+8];
$L__BB0_18:
	ld.global.f32 	%f90, [%rd6+12];
	sub.f32 	%f91, %f124, %f90;
	ld.global.f32 	%f92, [%rd6+16];
	sub.f32 	%f93, %f123, %f92;
	ld.global.f32 	%f94, [%rd6+20];
	sub.f32 	%f95, %f122, %f94;
	mul.f32 	%f96, %f93, %f93;
	fma.rn.f32 	%f97, %f91, %f91, %f96;
	fma.rn.f32 	%f36, %f95, %f95, %f97;
	setp.gtu.f32 	%p12, %f36, %f39;
	@%p12 bra 	$L__BB0_20;
	sqrt.rn.f32 	%f98, %f36;
	mul.f32 	%f99, %f38, %f98;
	cvt.rzi.s32.f32 	%r39, %f99;
	mul.wide.s32 	%rd26, %r39, 4;
	add.s64 	%rd27, %rd1, %rd26;
	atom.global.add.u32 	%r40, [%rd27], 2;
$L__BB0_20:
	add.s32 	%r48, %r48, 2;
$L__BB0_21:
	and.b32  	%r41, %r6, 1;
	setp.eq.b32 	%p13, %r41, 1;
	not.pred 	%p14, %p13;
	@%p14 bra 	$L__BB0_24;
	ld.global.f32 	%f100, [%rd3];
	mul.wide.s32 	%rd28, %r48, 12;
	add.s64 	%rd29, %rd2, %rd28;
	ld.global.f32 	%f101, [%rd29];
	sub.f32 	%f102, %f100, %f101;
	ld.global.f32 	%f103, [%rd3+4];
	ld.global.f32 	%f104, [%rd29+4];
	sub.f32 	%f105, %f103, %f104;
	ld.global.f32 	%f106, [%rd3+8];
	ld.global.f32 	%f107, [%rd29+8];
	sub.f32 	%f108, %f106, %f107;
	mul.f32 	%f109, %f105, %f105;
	fma.rn.f32 	%f110, %f102, %f102, %f109;
	fma.rn.f32 	%f37, %f108, %f108, %f110;
	setp.gtu.f32 	%p15, %f37, %f39;
	@%p15 bra 	$L__BB0_24;
	sqrt.rn.f32 	%f111, %f37;
	mul.f32 	%f112, %f38, %f111;
	cvt.rzi.s32.f32 	%r42, %f112;
	mul.wide.s32 	%rd30, %r42, 4;
	add.s64 	%rd31, %rd1, %rd30;
	atom.global.add.u32 	%r43, [%rd31], 2;
$L__BB0_24:
	ret;

}
	// .globl	_Z12make_histoXYPjP7Point3DS1_iff
.visible .entry _Z12make_histoXYPjP7Point3DS1_iff(
	.param .u64 .ptr .align 1 _Z12make_histoXYPjP7Point3DS1_iff_param_0,
	.param .u64 .ptr .align 1 _Z12make_histoXYPjP7Point3DS1_iff_param_1,
	.param .u64 .ptr .align 1 _Z12make_histoXYPjP7Point3DS1_iff_param_2,
	.param .u32 _Z12make_histoXYPjP7Point3DS1_iff_param_3,
	.param .f32 _Z12make_histoXYPjP7Point3DS1_iff_param_4,
	.param .f32 _Z12make_histoXYPjP7Point3DS1_iff_param_5
)
{
	.reg .pred 	%p<17>;
	.reg .b32 	%r<34>;
	.reg .b32 	%f<125>;
	.reg .b64 	%rd<31>;

	ld.param.u64 	%rd9, [_Z12make_histoXYPjP7Point3DS1_iff_param_0];
	ld.param.u64 	%rd8, [_Z12make_histoXYPjP7Point3DS1_iff_param_1];
	ld.param.u64 	%rd10, [_Z12make_histoXYPjP7Point3DS1_iff_param_2];
	ld.param.u32 	%r10, [_Z12make_histoXYPjP7Point3DS1_iff_param_3];
	ld.param.f32 	%f38, [_Z12make_histoXYPjP7Point3DS1_iff_param_4];
	ld.param.f32 	%f39, [_Z12make_histoXYPjP7Point3DS1_iff_param_5];
	cvta.to.global.u64 	%rd1, %rd9;
	cvta.to.global.u64 	%rd2, %rd10;
	mov.u32 	%r11, %ctaid.x;
	mov.u32 	%r12, %ntid.x;
	mov.u32 	%r13, %tid.x;
	mad.lo.s32 	%r1, %r11, %r12, %r13;
	add.s32 	%r14, %r10, -1;
	setp.ge.s32 	%p1, %r1, %r14;
	setp.lt.s32 	%p2, %r10, 1;
	or.pred  	%p3, %p1, %p2;
	@%p3 bra 	$L__BB1_22;
	cvta.to.global.u64 	%rd11, %rd8;
	mul.wide.s32 	%rd12, %r1, 12;
	add.s64 	%rd3, %rd11, %rd12;
	and.b32  	%r2, %r10, 3;
	setp.lt.u32 	%p4, %r10, 4;
	mov.b32 	%r33, 0;
	@%p4 bra 	$L__BB1_12;
	and.b32  	%r33, %r10, 2147483644;
	neg.s32 	%r31, %r33;
	add.s64 	%rd30, %rd2, 24;
$L__BB1_3:
	.pragma "nounroll";
	ld.global.f32 	%f118, [%rd3];
	ld.global.f32 	%f40, [%rd30+-24];
	sub.f32 	%f41, %f118, %f40;
	ld.global.f32 	%f117, [%rd3+4];
	ld.global.f32 	%f42, [%rd30+-20];
	sub.f32 	%f43, %f117, %f42;
	ld.global.f32 	%f116, [%rd3+8];
	ld.global.f32 	%f44, [%rd30+-16];
	sub.f32 	%f45, %f116, %f44;
	mul.f32 	%f46, %f43, %f43;
	fma.rn.f32 	%f47, %f41, %f41, %f46;
	fma.rn.f32 	%f4, %f45, %f45, %f47;
	setp.gtu.f32 	%p5, %f4, %f39;
	@%p5 bra 	$L__BB1_5;
	sqrt.rn.f32 	%f48, %f4;
	mul.f32 	%f49, %f38, %f48;
	cvt.rzi.s32.f32 	%r16, %f49;
	mul.wide.s32 	%rd13, %r16, 4;
	add.s64 	%rd14, %rd1, %rd13;
	atom.global.add.u32 	%r17, [%rd14], 1;
	ld.global.f32 	%f118, [%rd3];
	ld.global.f32 	%f117, [%rd3+4];
	ld.global.f32 	%f116, [%rd3+8];
$L__BB1_5:
	ld.global.f32 	%f50, [%rd30+-12];
	sub.f32 	%f51, %f118, %f50;
	ld.global.f32 	%f52, [%rd30+-8];
	sub.f32 	%f53, %f117, %f52;
	ld.global.f32 	%f54, [%rd30+-4];
	sub.f32 	%f55, %f116, %f54;
	mul.f32 	%f56, %f53, %f53;
	fma.rn.f32 	%f57, %f51, %f51, %f56;
	fma.rn.f32 	%f11, %f55, %f55, %f57;
	setp.gtu.f32 	%p6, %f11, %f39;
	@%p6 bra 	$L__BB1_7;
	sqrt.rn.f32 	%f58, %f11;
	mul.f32 	%f59, %f38, %f58;
	cvt.rzi.s32.f32 	%r18, %f59;
	mul.wide.s32 	%rd15, %r18, 4;
	add.s64 	%rd16, %rd1, %rd15;
	atom.global.add.u32 	%r19, [%rd16], 1;
	ld.global.f32 	%f118, [%rd3];
	ld.global.f32 	%f117, [%rd3+4];
	ld.global.f32 	%f116, [%rd3+8];
$L__BB1_7:
	ld.global.f32 	%f60, [%rd30];
	sub.f32 	%f61, %f118, %f60;
	ld.global.f32 	%f62, [%rd30+4];
	sub.f32 	%f63, %f117, %f62;
	ld.global.f32 	%f64, [%rd30+8];
	sub.f32 	%f65, %f116, %f64;
	mul.f32 	%f66, %f63, %f63;
	fma.rn.f32 	%f67, %f61, %f61, %f66;
	fma.rn.f32 	%f18, %f65, %f65, %f67;
	setp.gtu.f32 	%p7, %f18, %f39;
	@%p7 bra 	$L__BB1_9;
	sqrt.rn.f32 	%f68, %f18;
	mul.f32 	%f69, %f38, %f68;
	cvt.rzi.s32.f32 	%r20, %f69;
	mul.wide.s32 	%rd17, %r20, 4;
	add.s64 	%rd18, %rd1, %rd17;
	atom.global.add.u32 	%r21, [%rd18], 1;
	ld.global.f32 	%f118, [%rd3];
	ld.global.f32 	%f117, [%rd3+4];
	ld.global.f32 	%f116, [%rd3+8];
$L__BB1_9:
	ld.global.f32 	%f70, [%rd30+12];
	sub.f32 	%f71, %f118, %f70;
	ld.global.f32 	%f72, [%rd30+16];
	sub.f32 	%f73, %f117, %f72;
	ld.global.f32 	%f74, [%rd30+20];
	sub.f32 	%f75, %f116, %f74;
	mul.f32 	%f76, %f73, %f73;
	fma.rn.f32 	%f77, %f71, %f71, %f76;
	fma.rn.f32 	%f25, %f75, %f75, %f77;
	setp.gtu.f32 	%p8, %f25, %f39;
	@%p8 bra 	$L__BB1_11;
	sqrt.rn.f32 	%f78, %f25;
	mul.f32 	%f79, %f38, %f78;
	cvt.rzi.s32.f32 	%r22, %f79;
	mul.wide.s32 	%rd19, %r22, 4;
	add.s64 	%rd20, %rd1, %rd19;
	atom.global.add.u32 	%r23, [%rd20], 1;
$L__BB1_11:
	add.s32 	%r31, %r31, 4;
	add.s64 	%rd30, %rd30, 48;
	setp.ne.s32 	%p9, %r31, 0;
	@%p9 bra 	$L__BB1_3;
$L__BB1_12:
	setp.eq.s32 	%p10, %r2, 0;
	@%p10 bra 	$L__BB1_22;
	setp.eq.s32 	%p11, %r2, 1;
	@%p11 bra 	$L__BB1_19;
	ld.global.f32 	%f124, [%rd3];
	mul.wide.u32 	%rd21, %r33, 12;
	add.s64 	%rd7, %rd2, %rd21;
	ld.global.f32 	%f80, [%rd7];
	sub.f32 	%f81, %f124, %f80;
	ld.global.f32 	%f123, [%rd3+4];
	ld.global.f32 	%f82, [%rd7+4];
	sub.f32 	%f83, %f123, %f82;
	ld.global.f32 	%f122, [%rd3+8];
	ld.global.f32 	%f84, [%rd7+8];
	sub.f32 	%f85, %f122, %f84;
	mul.f32 	%f86, %f83, %f83;
	fma.rn.f32 	%f87, %f81, %f81, %f86;
	fma.rn.f32 	%f29, %f85, %f85, %f87;
	setp.gtu.f32 	%p12, %f29, %f39;
	@%p12 bra 	$L__BB1_16;
	sqrt.rn.f32 	%f88, %f29;
	mul.f32 	%f89, %f38, %f88;
	cvt.rzi.s32.f32 	%r24, %f89;
	mul.wide.s32 	%rd22, %r24, 4;
	add.s64 	%rd23, %rd1, %rd22;
	atom.global.add.u32 	%r25, [%rd23], 1;
	ld.global.f32 	%f124, [%rd3];
	ld.global.f32 	%f123, [%rd3+4];
	ld.global.f32 	%f122, [%rd3+8];
$L__BB1_16:
	ld.global.f32 	%f90, [%rd7+12];
	sub.f32 	%f91, %f124, %f90;
	ld.global.f32 	%f92, [%rd7+16];
	sub.f32 	%f93, %f123, %f92;
	ld.global.f32 	%f94, [%rd7+20];
	sub.f32 	%f95, %f122, %f94;
	mul.f32 	%f96, %f93, %f93;
	fma.rn.f32 	%f97, %f91, %f91, %f96;
	fma.rn.f32 	%f36, %f95, %f95, %f97;
	setp.gtu.f32 	%p13, %f36, %f39;
	@%p13 bra 	$L__BB1_18;
	sqrt.rn.f32 	%f98, %f36;
	mul.f32 	%f99, %f38, %f98;
	cvt.rzi.s32.f32 	%r26, %f99;
	mul.wide.s32 	%rd24, %r26, 4;
	add.s64 	%rd25, %rd1, %rd24;
	atom.global.add.u32 	%r27, [%rd25], 1;
$L__BB1_18:
	add.s32 	%r33, %r33, 2;
$L__BB1_19:
	and.b32  	%r28, %r10, 1;
	setp.eq.b32 	%p14, %r28, 1;
	not.pred 	%p15, %p14;
	@%p15 bra 	$L__BB1_22;
	ld.global.f32 	%f100, [%rd3];
	mul.wide.u32 	%rd26, %r33, 12;
	add.s64 	%rd27, %rd2, %rd26;
	ld.global.f32 	%f101, [%rd27];
	sub.f32 	%f102, %f100, %f101;
	ld.global.f32 	%f103, [%rd3+4];
	ld.global.f32 	%f104, [%rd27+4];
	sub.f32 	%f105, %f103, %f104;
	ld.global.f32 	%f106, [%rd3+8];
	ld.global.f32 	%f107, [%rd27+8];
	sub.f32 	%f108, %f106, %f107;
	mul.f32 	%f109, %f105, %f105;
	fma.rn.f32 	%f110, %f102, %f102, %f109;
	fma.rn.f32 	%f37, %f108, %f108, %f110;
	setp.gtu.f32 	%p16, %f37, %f39;
	@%p16 bra 	$L__BB1_22;
	sqrt.rn.f32 	%f111, %f37;
	mul.f32 	%f112, %f38, %f111;
	cvt.rzi.s32.f32 	%r29, %f112;
	mul.wide.s32 	%rd28, %r29, 4;
	add.s64 	%rd29, %rd1, %rd28;
	atom.global.add.u32 	%r30, [%rd29], 1;
$L__BB1_22:
	ret;

}


// ===== COMPILED SASS (sm_100) =====

	.target	sm_100

	.elftype	@"ET_EXEC"


//--------------------- .note.nv.tkinfo           --------------------------
	.section	.note.nv.tkinfo,"",@"SHT_NOTE"
	.sectionflags	@"SHF_NOTE_NV_TKINFO"
	.tkinfo
        /*0018*/ 	.word	0x00000002
        /*0030*/ 	.string	""
        /*0030*/ 	.string	"ptxas"
        /*0030*/ 	.string	"Cuda compilation tools, release 13.0, V13.0.88"
        /*0030*/ 	.string	"Build cuda_13.0.r13.0/compiler.36424714_0"
        /*0030*/ 	.string	"-arch sm_100 -m 64 "



//--------------------- .note.nv.cuinfo           --------------------------
	.section	.note.nv.cuinfo,"",@"SHT_NOTE"
	.sectionflags	@"SHF_NOTE_NV_CUINFO"
        /*0018*/ 	.short	0x0002
        /*001a*/ 	.short	0x0064
        /*001c*/ 	.short	0x0082
	.zero		2


//--------------------- .nv.info                  --------------------------
	.section	.nv.info,"",@"SHT_CUDA_INFO"
	.align	4


	//----- nvinfo : EIATTR_REGCOUNT
	.align		4
        /*0000*/ 	.byte	0x04, 0x2f
        /*0002*/ 	.short	(.L_2 - .L_1)
	.align		4
.L_1:
        /*0004*/ 	.word	index@(_Z12make_histoXXPjP7Point3Diff)
        /*0008*/ 	.word	0x0000001a


	//----- nvinfo : EIATTR_FRAME_SIZE
	.align		4
.L_2:
        /*000c*/ 	.byte	0x04, 0x11
        /*000e*/ 	.short	(.L_4 - .L_3)
	.align		4
.L_3:
        /*0010*/ 	.word	index@($__internal_1_$__cuda_sm20_sqrt_rn_f32_slowpath)
        /*0014*/ 	.word	0x00000008


	//----- nvinfo : EIATTR_FRAME_SIZE
	.align		4
.L_4:
        /*0018*/ 	.byte	0x04, 0x11
        /*001a*/ 	.short	(.L_6 - .L_5)
	.align		4
.L_5:
        /*001c*/ 	.word	index@(_Z12make_histoXXPjP7Point3Diff)
        /*0020*/ 	.word	0x00000008


	//----- nvinfo : EIATTR_REGCOUNT
	.align		4
.L_6:
        /*0024*/ 	.byte	0x04, 0x2f
        /*0026*/ 	.short	(.L_8 - .L_7)
	.align		4
.L_7:
        /*0028*/ 	.word	index@(_Z12make_histoXYPjP7Point3DS1_iff)
        /*002c*/ 	.word	0x00000014


	//----- nvinfo : EIATTR_FRAME_SIZE
	.align		4
.L_8:
        /*0030*/ 	.byte	0x04, 0x11
        /*0032*/ 	.short	(.L_10 - .L_9)
	.align		4
.L_9:
        /*0034*/ 	.word	index@($__internal_0_$__cuda_sm20_sqrt_rn_f32_slowpath)
        /*0038*/ 	.word	0x00000000


	//----- nvinfo : EIATTR_FRAME_SIZE
	.align		4
.L_10:
        /*003c*/ 	.byte	0x04, 0x11
        /*003e*/ 	.short	(.L_12 - .L_11)
	.align		4
.L_11:
        /*0040*/ 	.word	index@(_Z12make_histoXYPjP7Point3DS1_iff)
        /*0044*/ 	.word	0x00000000


	//----- nvinfo : EIATTR_MIN_STACK_SIZE
	.align		4
.L_12:
        /*0048*/ 	.byte	0x04, 0x12
        /*004a*/ 	.short	(.L_14 - .L_13)
	.align		4
.L_13:
        /*004c*/ 	.word	index@(_Z12make_histoXYPjP7Point3DS1_iff)
        /*0050*/ 	.word	0x00000000


	//----- nvinfo : EIATTR_MIN_STACK_SIZE
	.align		4
.L_14:
        /*0054*/ 	.byte	0x04, 0x12
        /*0056*/ 	.short	(.L_16 - .L_15)
	.align		4
.L_15:
        /*0058*/ 	.word	index@(_Z12make_histoXXPjP7Point3Diff)
        /*005c*/ 	.word	0x00000008
.L_16:


//--------------------- .nv.compat                --------------------------
	.section	.nv.compat,"",@"SHT_CUDA_COMPAT_INFO"
	.align	4
        /*0000*/ 	.byte	0x02, 0x09, 0x00, 0x00, 0x02, 0x02, 0x01, 0x00, 0x02, 0x05, 0x05, 0x00, 0x03, 0x07, 0x01, 0x01
        /*0010*/ 	.byte	0x02, 0x03, 0x00, 0x00, 0x02, 0x06, 0x01, 0x00, 0x04, 0x0b, 0x08, 0x00, 0x01, 0x00, 0x00, 0x00
        /*0020*/ 	.byte	0x00, 0x00, 0x00, 0x00


//--------------------- .nv.info._Z12make_histoXYPjP7Point3DS1_iff --------------------------
	.section	.nv.info._Z12make_histoXYPjP7Point3DS1_iff,"",@"SHT_CUDA_INFO"
	.sectionflags	@""
	.align	4


	//----- nvinfo : EIATTR_CUDA_API_VERSION
	.align		4
        /*0000*/ 	.byte	0x04, 0x37
        /*0002*/ 	.short	(.L_18 - .L_17)
.L_17:
        /*0004*/ 	.word	0x00000082


	//----- nvinfo : EIATTR_KPARAM_INFO
	.align		4
.L_18:
        /*0008*/ 	.byte	0x04, 0x17
        /*000a*/ 	.short	(.L_20 - .L_19)
.L_19:
        /*000c*/ 	.word	0x00000000
        /*0010*/ 	.short	0x0005
        /*0012*/ 	.short	0x0020
        /*0014*/ 	.byte	0x00, 0xf0, 0x11, 0x00


	//----- nvinfo : EIATTR_KPARAM_INFO
	.align		4
.L_20:
        /*0018*/ 	.byte	0x04, 0x17
        /*001a*/ 	.short	(.L_22 - .L_21)
.L_21:
        /*001c*/ 	.word	0x00000000
        /*0020*/ 	.short	0x0004
        /*0022*/ 	.short	0x001c
        /*0024*/ 	.byte	0x00, 0xf0, 0x11, 0x00


	//----- nvinfo : EIATTR_KPARAM_INFO
	.align		4
.L_22:
        /*0028*/ 	.byte	0x04, 0x17
        /*002a*/ 	.short	(.L_24 - .L_23)
.L_23:
        /*002c*/ 	.word	0x00000000
        /*0030*/ 	.short	0x0003
        /*0032*/ 	.short	0x0018
        /*0034*/ 	.byte	0x00, 0xf0, 0x11, 0x00


	//----- nvinfo : EIATTR_KPARAM_INFO
	.align		4
.L_24:
        /*0038*/ 	.byte	0x04, 0x17
        /*003a*/ 	.short	(.L_26 - .L_25)
.L_25:
        /*003c*/ 	.word	0x00000000
        /*0040*/ 	.short	0x0002
        /*0042*/ 	.short	0x0010
        /*0044*/ 	.byte	0x00, 0xf5, 0x21, 0x00


	//----- nvinfo : EIATTR_KPARAM_INFO
	.align		4
.L_26:
        /*0048*/ 	.byte	0x04, 0x17
        /*004a*/ 	.short	(.L_28 - .L_27)
.L_27:
        /*004c*/ 	.word	0x00000000
        /*0050*/ 	.short	0x0001
        /*0052*/ 	.short	0x0008
        /*0054*/ 	.byte	0x00, 0xf5, 0x21, 0x00


	//----- nvinfo : EIATTR_KPARAM_INFO
	.align		4
.L_28:
        /*0058*/ 	.byte	0x04, 0x17
        /*005a*/ 	.short	(.L_30 - .L_29)
.L_29:
        /*005c*/ 	.word	0x00000000
        /*0060*/ 	.short	0x0000
        /*0062*/ 	.short	0x0000
        /*0064*/ 	.byte	0x00, 0xf5, 0x21, 0x00


	//----- nvinfo : EIATTR_SPARSE_MMA_MASK
	.align		4
.L_30:
        /*0068*/ 	.byte	0x03, 0x50
        /*006a*/ 	.short	0x0000


	//----- nvinfo : EIATTR_MAXREG_COUNT
	.align		4
        /*006c*/ 	.byte	0x03, 0x1b
        /*006e*/ 	.short	0x00ff


	//----- nvinfo : EIATTR_MERCURY_ISA_VERSION
	.align		4
        /*0070*/ 	.byte	0x03, 0x5f
        /*0072*/ 	.short	0x0101


	//----- nvinfo : EIATTR_VRC_CTA_INIT_COUNT
	.align		4
        /*0074*/ 	.byte	0x02, 0x4a
	.zero		1
	.zero		1


	//----- nvinfo : EIATTR_EXIT_INSTR_OFFSETS
	.align		4
        /*0078*/ 	.byte	0x04, 0x1c
        /*007a*/ 	.short	(.L_32 - .L_31)


	//   ....[0]....
.L_31:
        /*007c*/ 	.word	0x00000090


	//   ....[1]....
        /*0080*/ 	.word	0x00000ad0


	//   ....[2]....
        /*0084*/ 	.word	0x00001020


	//   ....[3]....
        /*0088*/ 	.word	0x00001130


	//   ....[4]....
        /*008c*/ 	.word	0x00001290


	//----- nvinfo : EIATTR_CRS_STACK_SIZE
	.align		4
.L_32:
        /*0090*/ 	.byte	0x04, 0x1e
        /*0092*/ 	.short	(.L_34 - .L_33)
.L_33:
        /*0094*/ 	.word	0x00000000


	//----- nvinfo : EIATTR_CBANK_PARAM_SIZE
	.align		4
.L_34:
        /*0098*/ 	.byte	0x03, 0x19
        /*009a*/ 	.short	0x0024


	//----- nvinfo : EIATTR_PARAM_CBANK
	.align		4
        /*009c*/ 	.byte	0x04, 0x0a
        /*009e*/ 	.short	(.L_36 - .L_35)
	.align		4
.L_35:
        /*00a0*/ 	.word	index@(.nv.constant0._Z12make_histoXYPjP7Point3DS1_iff)
        /*00a4*/ 	.short	0x0380
        /*00a6*/ 	.short	0x0024


	//----- nvinfo : EIATTR_SW_WAR
	.align		4
.L_36:
        /*00a8*/ 	.byte	0x04, 0x36
        /*00aa*/ 	.short	(.L_38 - .L_37)
.L_37:
        /*00ac*/ 	.word	0x00000008
.L_38:


//--------------------- .nv.info._Z12make_histoXXPjP7Point3Diff --------------------------
	.section	.nv.info._Z12make_histoXXPjP7Point3Diff,"",@"SHT_CUDA_INFO"
	.sectionflags	@""
	.align	4


	//----- nvinfo : EIATTR_CUDA_API_VERSION
	.align		4
        /*0000*/ 	.byte	0x04, 0x37
        /*0002*/ 	.short	(.L_40 - .L_39)
.L_39:
        /*0004*/ 	.word	0x00000082


	//----- nvinfo : EIATTR_KPARAM_INFO
	.align		4
.L_40:
        /*0008*/ 	.byte	0x04, 0x17
        /*000a*/ 	.short	(.L_42 - .L_41)
.L_41:
        /*000c*/ 	.word	0x00000000
        /*0010*/ 	.short	0x0004
        /*0012*/ 	.short	0x0018
        /*0014*/ 	.byte	0x00, 0xf0, 0x11, 0x00


	//----- nvinfo : EIATTR_KPARAM_INFO
	.align		4
.L_42:
        /*0018*/ 	.byte	0x04, 0x17
        /*001a*/ 	.short	(.L_44 - .L_43)
.L_43:
        /*001c*/ 	.word	0x00000000
        /*0020*/ 	.short	0x0003
        /*0022*/ 	.short	0x0014
        /*0024*/ 	.byte	0x00, 0xf0, 0x11, 0x00


	//----- nvinfo : EIATTR_KPARAM_INFO
	.align		4
.L_44:
        /*0028*/ 	.byte	0x04, 0x17
        /*002a*/ 	.short	(.L_46 - .L_45)
.L_45:
        /*002c*/ 	.word	0x00000000
        /*0030*/ 	.short	0x0002
        /*0032*/ 	.short	0x0010
        /*0034*/ 	.byte	0x00, 0xf0, 0x11, 0x00


	//----- nvinfo : EIATTR_KPARAM_INFO
	.align		4
.L_46:
        /*0038*/ 	.byte	0x04, 0x17
        /*003a*/ 	.short	(.L_48 - .L_47)
.L_47:
        /*003c*/ 	.word	0x00000000
        /*0040*/ 	.short	0x0001
        /*0042*/ 	.short	0x0008
        /*0044*/ 	.byte	0x00, 0xf5, 0x21, 0x00


	//----- nvinfo : EIATTR_KPARAM_INFO
	.align		4
.L_48:
        /*0048*/ 	.byte	0x04, 0x17
        /*004a*/ 	.short	(.L_50 - .L_49)
.L_49:
        /*004c*/ 	.word	0x00000000
        /*0050*/ 	.short	0x0000
        /*0052*/ 	.short	0x0000
        /*0054*/ 	.byte	0x00, 0xf5, 0x21, 0x00


	//----- nvinfo : EIATTR_SPARSE_MMA_MASK
	.align		4
.L_50:
        /*0058*/ 	.byte	0x03, 0x50
        /*005a*/ 	.short	0x0000


	//----- nvinfo : EIATTR_MAXREG_COUNT
	.align		4
        /*005c*/ 	.byte	0x03, 0x1b
        /*005e*/ 	.short	0x00ff


	//----- nvinfo : EIATTR_EXTERNS
	.align		4
        /*0060*/ 	.byte	0x04, 0x0f
        /*0062*/ 	.short	(.L_52 - .L_51)


	//   ....[0]....
	.align		4
.L_51:
        /*0064*/ 	.word	index@(vprintf)


	//----- nvinfo : EIATTR_MERCURY_ISA_VERSION
	.align		4
.L_52:
        /*0068*/ 	.byte	0x03, 0x5f
        /*006a*/ 	.short	0x0101


	//----- nvinfo : EIATTR_VRC_CTA_INIT_COUNT
	.align		4
        /*006c*/ 	.byte	0x02, 0x4a
	.zero		1
	.zero		1


	//----- nvinfo : EIATTR_SYSCALL_OFFSETS
	.align		4
        /*0070*/ 	.byte	0x04, 0x46
        /*0072*/ 	.short	(.L_54 - .L_53)


	//   ....[0]....
.L_53:
        /*0074*/ 	.word	0x00000180


	//----- nvinfo : EIATTR_EXIT_INSTR_OFFSETS
	.align		4
.L_54:
        /*0078*/ 	.byte	0x04, 0x1c
        /*007a*/ 	.short	(.L_56 - .L_55)


	//   ....[0]....
.L_55:
        /*007c*/ 	.word	0x000000e0


	//   ....[1]....
        /*0080*/ 	.word	0x000001c0


	//   ....[2]....
        /*0084*/ 	.word	0x00000fd0


	//   ....[3]....
        /*0088*/ 	.word	0x000016f0


	//   ....[4]....
        /*008c*/ 	.word	0x000018c0


	//   ....[5]....
        /*0090*/ 	.word	0x00001a40


	//----- nvinfo : EIATTR_CRS_STACK_SIZE
	.align		4
.L_56:
        /*0094*/ 	.byte	0x04, 0x1e
        /*0096*/ 	.short	(.L_58 - .L_57)
.L_57:
        /*0098*/ 	.word	0x00000000


	//----- nvinfo : EIATTR_CBANK_PARAM_SIZE
	.align		4
.L_58:
        /*009c*/ 	.byte	0x03, 0x19
        /*009e*/ 	.short	0x001c


	//----- nvinfo : EIATTR_PARAM_CBANK
	.align		4
        /*00a0*/ 	.byte	0x04, 0x0a
        /*00a2*/ 	.short	(.L_60 - .L_59)
	.align		4
.L_59:
        /*00a4*/ 	.word	index@(.nv.constant0._Z12make_histoXXPjP7Point3Diff)
        /*00a8*/ 	.short	0x0380
        /*00aa*/ 	.short	0x001c


	//----- nvinfo : EIATTR_SW_WAR
	.align		4
.L_60:
        /*00ac*/ 	.byte	0x04, 0x36
        /*00ae*/ 	.short	(.L_62 - .L_61)
.L_61:
        /*00b0*/ 	.word	0x00000008
.L_62:


//--------------------- .nv.callgraph             --------------------------
	.section	.nv.callgraph,"",@"SHT_CUDA_CALLGRAPH"
	.align	4
	.sectionentsize	8
	.align		4
        /*0000*/ 	.word	0x00000000
	.align		4
        /*0004*/ 	.word	0xffffffff
	.align		4
        /*0008*/ 	.word	index@(_Z12make_histoXXPjP7Point3Diff)
	.align		4
        /*000c*/ 	.word	index@(vprintf)
	.align		4
        /*0010*/ 	.word	0x00000000
	.align		4
        /*0014*/ 	.word	0xfffffffe
	.align		4
        /*0018*/ 	.word	0x00000000
	.align		4
        /*001c*/ 	.word	0xfffffffd
	.align		4
        /*0020*/ 	.word	0x00000000
	.align		4
        /*0024*/ 	.word	0xfffffffc


//--------------------- .nv.constant4             --------------------------
	.section	.nv.constant4,"a",@progbits
	.align	8
	.align		8
.nv.constant4:
        /*0000*/ 	.dword	$str
	.align		8
        /*0008*/ 	.dword	vprintf


//--------------------- .text._Z12make_histoXYPjP7Point3DS1_iff --------------------------
	.section	.text._Z12make_histoXYPjP7Point3DS1_iff,"ax",@progbits
	.align	128
        .global         _Z12make_histoXYPjP7Point3DS1_iff
        .type           _Z12make_histoXYPjP7Point3DS1_iff,@function
        .size           _Z12make_histoXYPjP7Point3DS1_iff,(.L_x_80 - _Z12make_histoXYPjP7Point3DS1_iff)
        .other          _Z12make_histoXYPjP7Point3DS1_iff,@"STO_CUDA_ENTRY STV_DEFAULT"
_Z12make_histoXYPjP7Point3DS1_iff:
.text._Z12make_histoXYPjP7Point3DS1_iff:
[----:B------:R-:W-:Y:S01]  /*0000*/  LDC R1, c[0x0][0x37c] ;  /* 0x0000df00ff017b82 */ /* 0x000fe20000000800 */
[----:B------:R-:W0:Y:S07]  /*0010*/  S2R R0, SR_TID.X ;  /* 0x0000000000007919 */ /* 0x000e2e0000002100 */
[----:B------:R-:W0:Y:S08]  /*0020*/  S2UR UR4, SR_CTAID.X ;  /* 0x00000000000479c3 */ /* 0x000e300000002500 */
[----:B------:R-:W0:Y:S08]  /*0030*/  LDC R5, c[0x0][0x360] ;  /* 0x0000d800ff057b82 */ /* 0x000e300000000800 */
[----:B------:R-:W1:Y:S01]  /*0040*/  LDC R8, c[0x0][0x398] ;  /* 0x0000e600ff087b82 */ /* 0x000e620000000800 */
[----:B0-----:R-:W-:Y:S01]  /*0050*/  IMAD R5, R5, UR4, R0 ;  /* 0x0000000405057c24 */ /* 0x001fe2000f8e0200 */
[----:B-1----:R-:W-:-:S02]  /*0060*/  ISETP.GE.AND P0, PT, R8, 0x1, PT ;  /* 0x000000010800780c */ /* 0x002fc40003f06270 */
[----:B------:R-:W-:-:S04]  /*0070*/  IADD3 R0, PT, PT, R8, -0x1, RZ ;  /* 0xffffffff08007810 */ /* 0x000fc80007ffe0ff */
[----:B------:R-:W-:-:S13]  /*0080*/  ISETP.GE.OR P0, PT, R5, R0, !P0 ;  /* 0x000000000500720c */ /* 0x000fda0004706670 */
[----:B------:R-:W-:Y:S05]  /*0090*/  @P0 EXIT ;  /* 0x000000000000094d */ /* 0x000fea0003800000 */
[----:B------:R-:W0:Y:S01]  /*00a0*/  LDC.64 R2, c[0x0][0x388] ;  /* 0x0000e200ff027b82 */ /* 0x000e220000000a00 */
[C---:B------:R-:W-:Y:S01]  /*00b0*/  ISETP.GE.U32.AND P0, PT, R8.reuse, 0x4, PT ;  /* 0x000000040800780c */ /* 0x040fe20003f06070 */
[----:B------:R-:W1:Y:S01]  /*00c0*/  LDCU.64 UR6, c[0x0][0x358] ;  /* 0x00006b00ff0677ac */ /* 0x000e620008000a00 */
[----:B------:R-:W-:Y:S01]  /*00d0*/  HFMA2 R4, -RZ, RZ, 0, 0 ;  /* 0x00000000ff047431 */ /* 0x000fe200000001ff */
[----:B------:R-:W-:Y:S01]  /*00e0*/  LOP3.LUT R14, R8, 0x3, RZ, 0xc0, !PT ;  /* 0x00000003080e7812 */ /* 0x000fe200078ec0ff */
[----:B0-----:R-:W-:-:S09]  /*00f0*/  IMAD.WIDE R2, R5, 0xc, R2 ;  /* 0x0000000c05027825 */ /* 0x001fd200078e0202 */
[----:B-1----:R-:W-:Y:S05]  /*0100*/  @!P0 BRA `(.L_x_0) ;  /* 0x00000008006c8947 */ /* 0x002fea0003800000 */
[----:B------:R-:W0:Y:S01]  /*0110*/  LDCU.64 UR4, c[0x0][0x390] ;  /* 0x00007200ff0477ac */ /* 0x000e220008000a00 */
[----:B------:R-:W1:Y:S01]  /*0120*/  LDC.64 R6, c[0x0][0x380] ;  /* 0x0000e000ff067b82 */ /* 0x000e620000000a00 */
[----:B------:R-:W-:Y:S01]  /*0130*/  LOP3.LUT R4, R8, 0x7ffffffc, RZ, 0xc0, !PT ;  /* 0x7ffffffc08047812 */ /* 0x000fe200078ec0ff */
[----:B------:R-:W2:Y:S03]  /*0140*/  LDCU UR8, c[0x0][0x3a0] ;  /* 0x00007400ff0877ac */ /* 0x000ea60008000800 */
[----:B------:R-:W-:Y:S01]  /*0150*/  IADD3 R5, PT, PT, -R4, RZ, RZ ;  /* 0x000000ff04057210 */ /* 0x000fe20007ffe1ff */
[----:B------:R-:W3:Y:S01]  /*0160*/  LDCU UR9, c[0x0][0x39c] ;  /* 0x00007380ff0977ac */ /* 0x000ee20008000800 */
[----:B0-----:R-:W-:-:S04]  /*0170*/  UIADD3 UR4, UP0, UPT, UR4, 0x18, URZ ;  /* 0x0000001804047890 */ /* 0x001fc8000ff1e0ff */
[----:B------:R-:W-:Y:S02]  /*0180*/  UIADD3.X UR5, UPT, UPT, URZ, UR5, URZ, UP0, !UPT ;  /* 0x00000005ff057290 */ /* 0x000fe400087fe4ff */
[----:B------:R-:W-:-:S04]  /*0190*/  MOV R8, UR4 ;  /* 0x0000000400087c02 */ /* 0x000fc80008000f00 */
[----:B--23--:R-:W-:-:S07]  /*01a0*/  MOV R9, UR5 ;  /* 0x0000000500097c02 */ /* 0x00cfce0008000f00 */
.L_x_21:
[----:B------:R-:W2:Y:S04]  /*01b0*/  LDG.E R0, desc[UR6][R2.64+0x4] ;  /* 0x0000040602007981 */ /* 0x000ea8000c1e1900 */
[----:B------:R-:W2:Y:S04]  /*01c0*/  LDG.E R15, desc[UR6][R8.64+-0x14] ;  /* 0xffffec06080f7981 */ /* 0x000ea8000c1e1900 */
[----:B0-----:R-:W3:Y:S04]  /*01d0*/  LDG.E R10, desc[UR6][R2.64] ;  /* 0x00000006020a7981 */ /* 0x001ee8000c1e1900 */
[----:B------:R-:W3:Y:S04]  /*01e0*/  LDG.E R13, desc[UR6][R8.64+-0x18] ;  /* 0xffffe806080d7981 */ /* 0x000ee8000c1e1900 */
[----:B------:R-:W4:Y:S04]  /*01f0*/  LDG.E R11, desc[UR6][R2.64+0x8] ;  /* 0x00000806020b7981 */ /* 0x000f28000c1e1900 */
[----:B------:R-:W4:Y:S01]  /*0200*/  LDG.E R12, desc[UR6][R8.64+-0x10] ;  /* 0xfffff006080c7981 */ /* 0x000f22000c1e1900 */
[----:B------:R-:W-:Y:S01]  /*0210*/  IADD3 R5, PT, PT, R5, 0x4, RZ ;  /* 0x0000000405057810 */ /* 0x000fe20007ffe0ff */
[----:B------:R-:W-:Y:S03]  /*0220*/  BSSY.RECONVERGENT B0, `(.L_x_1) ;  /* 0x0000020000007945 */ /* 0x000fe60003800200 */
[----:B------:R-:W-:Y:S01]  /*0230*/  ISETP.NE.AND P0, PT, R5, RZ, PT ;  /* 0x000000ff0500720c */ /* 0x000fe20003f05270 */
[----:B--2---:R-:W-:-:S04]  /*0240*/  FADD R15, R0, -R15 ;  /* 0x8000000f000f7221 */ /* 0x004fc80000000000 */
[----:B------:R-:W-:Y:S01]  /*0250*/  FMUL R16, R15, R15 ;  /* 0x0000000f0f107220 */ /* 0x000fe20000400000 */
[----:B---3--:R-:W-:-:S04]  /*0260*/  FADD R13, R10, -R13 ;  /* 0x8000000d0a0d7221 */ /* 0x008fc80000000000 */
[----:B------:R-:W-:Y:S01]  /*0270*/  FFMA R13, R13, R13, R16 ;  /* 0x0000000d0d0d7223 */ /* 0x000fe20000000010 */
[----:B----4-:R-:W-:-:S04]  /*0280*/  FADD R12, R11, -R12 ;  /* 0x8000000c0b0c7221 */ /* 0x010fc80000000000 */
[----:B------:R-:W-:-:S05]  /*0290*/  FFMA R13, R12, R12, R13 ;  /* 0x0000000c0c0d7223 */ /* 0x000fca000000000d */
[----:B------:R-:W-:-:S13]  /*02a0*/  FSETP.GTU.AND P1, PT, R13, UR8, PT ;  /* 0x000000080d007c0b */ /* 0x000fda000bf2c000 */
[----:B------:R-:W-:Y:S05]  /*02b0*/  @P1 BRA `(.L_x_2) ;  /* 0x0000000000581947 */ /* 0x000fea0003800000 */
[----:B------:R-:W-:Y:S01]  /*02c0*/  IADD3 R0, PT, PT, R13, -0xd000000, RZ ;  /* 0xf30000000d007810 */ /* 0x000fe20007ffe0ff */
[----:B------:R0:W2:Y:S01]  /*02d0*/  MUFU.RSQ R10, R13 ;  /* 0x0000000d000a7308 */ /* 0x0000a20000001400 */
[----:B------:R-:W-:Y:S02]  /*02e0*/  BSSY.RECONVERGENT B1, `(.L_x_3) ;  /* 0x000000b000017945 */ /* 0x000fe40003800200 */
[----:B------:R-:W-:-:S13]  /*02f0*/  ISETP.GT.U32.AND P1, PT, R0, 0x727fffff, PT ;  /* 0x727fffff0000780c */ /* 0x000fda0003f24070 */
[----:B0-----:R-:W-:Y:S05]  /*0300*/  @!P1 BRA `(.L_x_4) ;  /* 0x0000000000109947 */ /* 0x001fea0003800000 */
[----:B------:R-:W-:Y:S02]  /*0310*/  MOV R0, R13 ;  /* 0x0000000d00007202 */ /* 0x000fe40000000f00 */
[----:B------:R-:W-:-:S07]  /*0320*/  MOV R16, 0x340 ;  /* 0x0000034000107802 */ /* 0x000fce0000000f00 */
[----:B-12---:R-:W-:Y:S05]  /*0330*/  CALL.REL.NOINC `($__internal_0_$__cuda_sm20_sqrt_rn_f32_slowpath) ;  /* 0x0000000c00d87944 */ /* 0x006fea0003c00000 */
[----:B------:R-:W-:Y:S05]  /*0340*/  BRA `(.L_x_5) ;  /* 0x0000000000107947 */ /* 0x000fea0003800000 */
.L_x_4:
[----:B--2---:R-:W-:Y:S01]  /*0350*/  FMUL.FTZ R0, R13, R10 ;  /* 0x0000000a0d007220 */ /* 0x004fe20000410000 */
[----:B------:R-:W-:-:S03]  /*0360*/  FMUL.FTZ R10, R10, 0.5 ;  /* 0x3f0000000a0a7820 */ /* 0x000fc60000410000 */
[----:B------:R-:W-:-:S04]  /*0370*/  FFMA R11, -R0, R0, R13 ;  /* 0x00000000000b7223 */ /* 0x000fc8000000010d */
[----:B------:R-:W-:-:S07]  /*0380*/  FFMA R0, R11, R10, R0 ;  /* 0x0000000a0b007223 */ /* 0x000fce0000000000 */
.L_x_5:
[----:B------:R-:W-:Y:S05]  /*0390*/  BSYNC.RECONVERGENT B1 ;  /* 0x0000000000017941 */ /* 0x000fea0003800200 */
.L_x_3:
[----:B------:R-:W-:Y:S01]  /*03a0*/  FMUL R15, R0, UR9 ;  /* 0x00000009000f7c20 */ /* 0x000fe20008400000 */
[----:B------:R-:W-:-:S03]  /*03b0*/  HFMA2 R17, -RZ, RZ, 0, 5.9604644775390625e-08 ;  /* 0x00000001ff117431 */ /* 0x000fc600000001ff */
[----:B------:R-:W1:Y:S02]  /*03c0*/  F2I.TRUNC.NTZ R13, R15 ;  /* 0x0000000f000d7305 */ /* 0x000e64000020f100 */
[----:B-1----:R-:W-:-:S05]  /*03d0*/  IMAD.WIDE R12, R13, 0x4, R6 ;  /* 0x000000040d0c7825 */ /* 0x002fca00078e0206 */
[----:B------:R0:W-:Y:S04]  /*03e0*/  REDG.E.ADD.STRONG.GPU desc[UR6][R12.64], R17 ;  /* 0x000000110c00798e */ /* 0x0001e8000c12e106 */
[----:B------:R0:W5:Y:S04]  /*03f0*/  LDG.E R10, desc[UR6][R2.64] ;  /* 0x00000006020a7981 */ /* 0x000168000c1e1900 */
[----:B------:R0:W5:Y:S04]  /*0400*/  LDG.E R0, desc[UR6][R2.64+0x4] ;  /* 0x0000040602007981 */ /* 0x000168000c1e1900 */
[----:B------:R0:W5:Y:S02]  /*0410*/  LDG.E R11, desc[UR6][R2.64+0x8] ;  /* 0x00000806020b7981 */ /* 0x000164000c1e1900 */
.L_x_2:
[----:B------:R-:W-:Y:S05]  /*0420*/  BSYNC.RECONVERGENT B0 ;  /* 0x0000000000007941 */ /* 0x000fea0003800200 */
.L_x_1:
[----:B------:R-:W2:Y:S04]  /*0430*/  LDG.E R15, desc[UR6][R8.64+-0x8] ;  /* 0xfffff806080f7981 */ /* 0x000ea8000c1e1900 */
[----:B0-----:R-:W3:Y:S04]  /*0440*/  LDG.E R13, desc[UR6][R8.64+-0xc] ;  /* 0xfffff406080d7981 */ /* 0x001ee8000c1e1900 */
[----:B------:R-:W4:Y:S01]  /*0450*/  LDG.E R12, desc[UR6][R8.64+-0x4] ;  /* 0xfffffc06080c7981 */ /* 0x000f22000c1e1900 */
[----:B------:R-:W-:Y:S01]  /*0460*/  BSSY.RECONVERGENT B0, `(.L_x_6) ;  /* 0x000001f000007945 */ /* 0x000fe20003800200 */
[----:B--2--5:R-:W-:Y:S01]  /*0470*/  FADD R15, R0, -R15 ;  /* 0x8000000f000f7221 */ /* 0x024fe20000000000 */
[----:B---3--:R-:W-:-:S03]  /*0480*/  FADD R13, R10, -R13 ;  /* 0x8000000d0a0d7221 */ /* 0x008fc60000000000 */
[----:B------:R-:W-:Y:S01]  /*0490*/  FMUL R16, R15, R15 ;  /* 0x0000000f0f107220 */ /* 0x000fe20000400000 */
[----:B----4-:R-:W-:-:S03]  /*04a0*/  FADD R12, R11, -R12 ;  /* 0x8000000c0b0c7221 */ /* 0x010fc60000000000 */
[----:B------:R-:W-:-:S04]  /*04b0*/  FFMA R13, R13, R13, R16 ;  /* 0x0000000d0d0d7223 */ /* 0x000fc80000000010 */
        /* <DEDUP_REMOVED lines=12> */
.L_x_9:
[----:B--2---:R-:W-:Y:S01]  /*0580*/  FMUL.FTZ R0, R13, R10 ;  /* 0x0000000a0d007220 */ /* 0x004fe20000410000 */
[----:B------:R-:W-:-:S03]  /*0590*/  FMUL.FTZ R10, R10, 0.5 ;  /* 0x3f0000000a0a7820 */ /* 0x000fc60000410000 */
[----:B------:R-:W-:-:S04]  /*05a0*/  FFMA R11, -R0, R0, R13 ;  /* 0x00000000000b7223 */ /* 0x000fc8000000010d */
[----:B------:R-:W-:-:S07]  /*05b0*/  FFMA R0, R11, R10, R0 ;  /* 0x0000000a0b007223 */ /* 0x000fce0000000000 */
.L_x_10:
[----:B------:R-:W-:Y:S05]  /*05c0*/  BSYNC.RECONVERGENT B1 ;  /* 0x0000000000017941 */ /* 0x000fea0003800200 */
.L_x_8:
        /* <DEDUP_REMOVED lines=8> */
.L_x_7:
[----:B------:R-:W-:Y:S05]  /*0650*/  BSYNC.RECONVERGENT B0 ;  /* 0x0000000000007941 */ /* 0x000fea0003800200 */
.L_x_6:
        /* <DEDUP_REMOVED lines=21> */
.L_x_14:
[----:B--2---:R-:W-:Y:S01]  /*07b0*/  FMUL.FTZ R0, R13, R10 ;  /* 0x0000000a0d007220 */ /* 0x004fe20000410000 */
[----:B------:R-:W-:-:S03]  /*07c0*/  FMUL.FTZ R10, R10, 0.5 ;  /* 0x3f0000000a0a7820 */ /* 0x000fc60000410000 */
[----:B------:R-:W-:-:S04]  /*07d0*/  FFMA R11, -R0, R0, R13 ;  /* 0x00000000000b7223 */ /* 0x000fc8000000010d */
[----:B------:R-:W-:-:S07]  /*07e0*/  FFMA R0, R11, R10, R0 ;  /* 0x0000000a0b007223 */ /* 0x000fce0000000000 */
.L_x_15:
[----:B------:R-:W-:Y:S05]  /*07f0*/  BSYNC.RECONVERGENT B1 ;  /* 0x0000000000017941 */ /* 0x000fea0003800200 */
.L_x_13:
        /* <DEDUP_REMOVED lines=8> */
.L_x_12:
[----:B------:R-:W-:Y:S05]  /*0880*/  BSYNC.RECONVERGENT B0 ;  /* 0x0000000000007941 */ /* 0x000fea0003800200 */
.L_x_11:
[----:B------:R-:W2:Y:S04]  /*0890*/  LDG.E R15, desc[UR6][R8.64+0x10] ;  /* 0x00001006080f7981 */ /* 0x000ea8000c1e1900 */
[----:B0-----:R-:W3:Y:S04]  /*08a0*/  LDG.E R13, desc[UR6][R8.64+0xc] ;  /* 0x00000c06080d7981 */ /* 0x001ee8000c1e1900 */
[----:B------:R-:W4:Y:S01]  /*08b0*/  LDG.E R12, desc[UR6][R8.64+0x14] ;  /* 0x00001406080c7981 */ /* 0x000f22000c1e1900 */
[----:B------:R-:W-:Y:S01]  /*08c0*/  BSSY.RECONVERGENT B0, `(.L_x_16) ;  /* 0x000001c000007945 */ /* 0x000fe20003800200 */
[----:B--2--5:R-:W-:Y:S01]  /*08d0*/  FADD R15, -R15, R0 ;  /* 0x000000000f0f7221 */ /* 0x024fe20000000100 */
[----:B---3--:R-:W-:-:S03]  /*08e0*/  FADD R13, -R13, R10 ;  /* 0x0000000a0d0d7221 */ /* 0x008fc60000000100 */
[----:B------:R-:W-:Y:S01]  /*08f0*/  FMUL R0, R15, R15 ;  /* 0x0000000f0f007220 */ /* 0x000fe20000400000 */
[----:B----4-:R-:W-:-:S03]  /*0900*/  FADD R12, -R12, R11 ;  /* 0x0000000b0c0c7221 */ /* 0x010fc60000000100 */
        /* <DEDUP_REMOVED lines=13> */
.L_x_19:
[----:B--2---:R-:W-:Y:S01]  /*09e0*/  FMUL.FTZ R0, R13, R10 ;  /* 0x0000000a0d007220 */ /* 0x004fe20000410000 */
[----:B------:R-:W-:-:S03]  /*09f0*/  FMUL.FTZ R10, R10, 0.5 ;  /* 0x3f0000000a0a7820 */ /* 0x000fc60000410000 */
[----:B------:R-:W-:-:S04]  /*0a00*/  FFMA R11, -R0, R0, R13 ;  /* 0x00000000000b7223 */ /* 0x000fc8000000010d */
[----:B------:R-:W-:-:S07]  /*0a10*/  FFMA R0, R11, R10, R0 ;  /* 0x0000000a0b007223 */ /* 0x000fce0000000000 */
.L_x_20:
[----:B------:R-:W-:Y:S05]  /*0a20*/  BSYNC.RECONVERGENT B1 ;  /* 0x0000000000017941 */ /* 0x000fea0003800200 */
.L_x_18:
[----:B------:R-:W-:Y:S01]  /*0a30*/  FMUL R0, R0, UR9 ;  /* 0x0000000900007c20 */ /* 0x000fe20008400000 */
[----:B------:R-:W-:-:S03]  /*0a40*/  HFMA2 R13, -RZ, RZ, 0, 5.9604644775390625e-08 ;  /* 0x00000001ff0d7431 */ /* 0x000fc600000001ff */
[----:B------:R-:W1:Y:S02]  /*0a50*/  F2I.TRUNC.NTZ R11, R0 ;  /* 0x00000000000b7305 */ /* 0x000e64000020f100 */
[----:B-1----:R-:W-:-:S05]  /*0a60*/  IMAD.WIDE R10, R11, 0x4, R6 ;  /* 0x000000040b0a7825 */ /* 0x002fca00078e0206 */
[----:B------:R0:W-:Y:S02]  /*0a70*/  REDG.E.ADD.STRONG.GPU desc[UR6][R10.64], R13 ;  /* 0x0000000d0a00798e */ /* 0x0001e4000c12e106 */
.L_x_17:
[----:B------:R-:W-:Y:S05]  /*0a80*/  BSYNC.RECONVERGENT B0 ;  /* 0x0000000000007941 */ /* 0x000fea0003800200 */
.L_x_16:
[----:B------:R-:W-:-:S04]  /*0a90*/  IADD3 R8, P1, PT, R8, 0x30, RZ ;  /* 0x0000003008087810 */ /* 0x000fc80007f3e0ff */
[----:B------:R-:W-:Y:S01]  /*0aa0*/  IADD3.X R9, PT, PT, RZ, R9, RZ, P1, !PT ;  /* 0x00000009ff097210 */ /* 0x000fe20000ffe4ff */
[----:B------:R-:W-:Y:S08]  /*0ab0*/  @P0 BRA `(.L_x_21) ;  /* 0xfffffff400bc0947 */ /* 0x000ff0000383ffff */
.L_x_0:
[----:B------:R-:W-:-:S13]  /*0ac0*/  ISETP.NE.AND P0, PT, R14, RZ, PT ;  /* 0x000000ff0e00720c */ /* 0x000fda0003f05270 */
[----:B------:R-:W-:Y:S05]  /*0ad0*/  @!P0 EXIT ;  /* 0x000000000000894d */ /* 0x000fea0003800000 */
[----:B------:R-:W-:-:S13]  /*0ae0*/  ISETP.NE.AND P0, PT, R14, 0x1, PT ;  /* 0x000000010e00780c */ /* 0x000fda0003f05270 */
[----:B------:R-:W-:Y:S05]  /*0af0*/  @!P0 BRA `(.L_x_22) ;  /* 0x00000004003c8947 */ /* 0x000fea0003800000 */
[----:B-1----:R-:W1:Y:S01]  /*0b00*/  LDC.64 R6, c[0x0][0x390] ;  /* 0x0000e400ff067b82 */ /* 0x002e620000000a00 */
[----:B0-----:R-:W2:Y:S01]  /*0b10*/  LDG.E R10, desc[UR6][R2.64+0x4] ;  /* 0x00000406020a7981 */ /* 0x001ea2000c1e1900 */
[----:B------:R-:W0:Y:S03]  /*0b20*/  LDCU UR4, c[0x0][0x3a0] ;  /* 0x00007400ff0477ac */ /* 0x000e260008000800 */
[----:B------:R-:W3:Y:S04]  /*0b30*/  LDG.E R11, desc[UR6][R2.64] ;  /* 0x00000006020b7981 */ /* 0x000ee8000c1e1900 */
[----:B------:R-:W4:Y:S01]  /*0b40*/  LDG.E R13, desc[UR6][R2.64+0x8] ;  /* 0x00000806020d7981 */ /* 0x000f22000c1e1900 */
[----:B-1----:R-:W-:-:S05]  /*0b50*/  IMAD.WIDE.U32 R6, R4, 0xc, R6 ;  /* 0x0000000c04067825 */ /* 0x002fca00078e0006 */
[----:B------:R-:W2:Y:S04]  /*0b60*/  LDG.E R5, desc[UR6][R6.64+0x4] ;  /* 0x0000040606057981 */ /* 0x000ea8000c1e1900 */
[----:B------:R-:W3:Y:S04]  /*0b70*/  LDG.E R0, desc[UR6][R6.64] ;  /* 0x0000000606007981 */ /* 0x000ee8000c1e1900 */
[----:B------:R-:W4:Y:S01]  /*0b80*/  LDG.E R8, desc[UR6][R6.64+0x8] ;  /* 0x0000080606087981 */ /* 0x000f22000c1e1900 */
[----:B------:R-:W-:Y:S01]  /*0b90*/  BSSY.RECONVERGENT B0, `(.L_x_23) ;  /* 0x0000021000007945 */ /* 0x000fe20003800200 */
[----:B--2---:R-:W-:Y:S01]  /*0ba0*/  FADD R5, R10, -R5 ;  /* 0x800000050a057221 */ /* 0x004fe20000000000 */
[----:B---3--:R-:W-:-:S03]  /*0bb0*/  FADD R0, R11, -R0 ;  /* 0x800000000b007221 */ /* 0x008fc60000000000 */
[----:B------:R-:W-:Y:S01]  /*0bc0*/  FMUL R5, R5, R5 ;  /* 0x0000000505057220 */ /* 0x000fe20000400000 */
[----:B----4-:R-:W-:-:S03]  /*0bd0*/  FADD R8, R13, -R8 ;  /* 0x800000080d087221 */ /* 0x010fc60000000000 */
[----:B------:R-:W-:-:S04]  /*0be0*/  FFMA R5, R0, R0, R5 ;  /* 0x0000000000057223 */ /* 0x000fc80000000005 */
[----:B------:R-:W-:-:S05]  /*0bf0*/  FFMA R5, R8, R8, R5 ;  /* 0x0000000808057223 */ /* 0x000fca0000000005 */
[----:B0-----:R-:W-:-:S13]  /*0c00*/  FSETP.GTU.AND P0, PT, R5, UR4, PT ;  /* 0x0000000405007c0b */ /* 0x001fda000bf0c000 */
[----:B------:R-:W-:Y:S05]  /*0c10*/  @P0 BRA `(.L_x_24) ;  /* 0x0000000000600947 */ /* 0x000fea0003800000 */
[----:B------:R-:W-:Y:S01]  /*0c20*/  IADD3 R0, PT, PT, R5, -0xd000000, RZ ;  /* 0xf300000005007810 */ /* 0x000fe20007ffe0ff */
[----:B------:R0:W1:Y:S01]  /*0c30*/  MUFU.RSQ R8, R5 ;  /* 0x0000000500087308 */ /* 0x0000620000001400 */
[----:B------:R-:W-:Y:S02]  /*0c40*/  BSSY.RECONVERGENT B1, `(.L_x_25) ;  /* 0x000000b000017945 */ /* 0x000fe40003800200 */
[----:B------:R-:W-:-:S13]  /*0c50*/  ISETP.GT.U32.AND P0, PT, R0, 0x727fffff, PT ;  /* 0x727fffff0000780c */ /* 0x000fda0003f04070 */
[----:B0-----:R-:W-:Y:S05]  /*0c60*/  @!P0 BRA `(.L_x_26) ;  /* 0x0000000000108947 */ /* 0x001fea0003800000 */
[----:B------:R-:W-:Y:S02]  /*0c70*/  MOV R0, R5 ;  /* 0x0000000500007202 */ /* 0x000fe40000000f00 */
[----:B------:R-:W-:-:S07]  /*0c80*/  MOV R16, 0xca0 ;  /* 0x00000ca000107802 */ /* 0x000fce0000000f00 */
[----:B-1----:R-:W-:Y:S05]  /*0c90*/  CALL.REL.NOINC `($__internal_0_$__cuda_sm20_sqrt_rn_f32_slowpath) ;  /* 0x0000000400807944 */ /* 0x002fea0003c00000 */
[----:B------:R-:W-:Y:S05]  /*0ca0*/  BRA `(.L_x_27) ;  /* 0x0000000000107947 */ /* 0x000fea0003800000 */
.L_x_26:
[----:B-1----:R-:W-:Y:S01]  /*0cb0*/  FMUL.FTZ R0, R5, R8 ;  /* 0x0000000805007220 */ /* 0x002fe20000410000 */
[----:B------:R-:W-:-:S03]  /*0cc0*/  FMUL.FTZ R8, R8, 0.5 ;  /* 0x3f00000008087820 */ /* 0x000fc60000410000 */
[----:B------:R-:W-:-:S04]  /*0cd0*/  FFMA R5, -R0, R0, R5 ;  /* 0x0000000000057223 */ /* 0x000fc80000000105 */
[----:B------:R-:W-:-:S07]  /*0ce0*/  FFMA R0, R5, R8, R0 ;  /* 0x0000000805007223 */ /* 0x000fce0000000000 */
.L_x_27:
[----:B------:R-:W-:Y:S05]  /*0cf0*/  BSYNC.RECONVERGENT B1 ;  /* 0x0000000000017941 */ /* 0x000fea0003800200 */
.L_x_25:
[----:B------:R-:W0:Y:S01]  /*0d00*/  LDCU UR4, c[0x0][0x39c] ;  /* 0x00007380ff0477ac */ /* 0x000e220008000800 */
[----:B------:R-:W1:Y:S01]  /*0d10*/  LDC.64 R8, c[0x0][0x380] ;  /* 0x0000e000ff087b82 */ /* 0x000e620000000a00 */
[----:B------:R-:W-:Y:S02]  /*0d20*/  HFMA2 R15, -RZ, RZ, 0, 5.9604644775390625e-08 ;  /* 0x00000001ff0f7431 */ /* 0x000fe400000001ff */
[----:B0-----:R-:W-:-:S04]  /*0d30*/  FMUL R0, R0, UR4 ;  /* 0x0000000400007c20 */ /* 0x001fc80008400000 */
[----:B------:R-:W1:Y:S02]  /*0d40*/  F2I.TRUNC.NTZ R5, R0 ;  /* 0x0000000000057305 */ /* 0x000e64000020f100 */
[----:B-1----:R-:W-:-:S05]  /*0d50*/  IMAD.WIDE R8, R5, 0x4, R8 ;  /* 0x0000000405087825 */ /* 0x002fca00078e0208 */
[----:B------:R0:W-:Y:S04]  /*0d60*/  REDG.E.ADD.STRONG.GPU desc[UR6][R8.64], R15 ;  /* 0x0000000f0800798e */ /* 0x0001e8000c12e106 */
[----:B------:R0:W5:Y:S04]  /*0d70*/  LDG.E R11, desc[UR6][R2.64] ;  /* 0x00000006020b7981 */ /* 0x000168000c1e1900 */
[----:B------:R0:W5:Y:S04]  /*0d80*/  LDG.E R10, desc[UR6][R2.64+0x4] ;  /* 0x00000406020a7981 */ /* 0x000168000c1e1900 */
[----:B------:R0:W5:Y:S02]  /*0d90*/  LDG.E R13, desc[UR6][R2.64+0x8] ;  /* 0x00000806020d7981 */ /* 0x000164000c1e1900 */
.L_x_24:
[----:B------:R-:W-:Y:S05]  /*0da0*/  BSYNC.RECONVERGENT B0 ;  /* 0x0000000000007941 */ /* 0x000fea0003800200 */
.L_x_23:
[----:B------:R-:W2:Y:S01]  /*0db0*/  LDG.E R5, desc[UR6][R6.64+0x10] ;  /* 0x0000100606057981 */ /* 0x000ea2000c1e1900 */
[----:B------:R-:W1:Y:S03]  /*0dc0*/  LDCU UR4, c[0x0][0x3a0] ;  /* 0x00007400ff0477ac */ /* 0x000e660008000800 */
[----:B------:R-:W3:Y:S04]  /*0dd0*/  LDG.E R0, desc[UR6][R6.64+0xc] ;  /* 0x00000c0606007981 */ /* 0x000ee8000c1e1900 */
[----:B0-----:R-:W4:Y:S01]  /*0de0*/  LDG.E R8, desc[UR6][R6.64+0x14] ;  /* 0x0000140606087981 */ /* 0x001f22000c1e1900 */
[----:B------:R-:W-:Y:S01]  /*0df0*/  BSSY.RECONVERGENT B0, `(.L_x_28) ;  /* 0x000001e000007945 */ /* 0x000fe20003800200 */
[----:B--2--5:R-:W-:Y:S01]  /*0e00*/  FADD R5, -R5, R10 ;  /* 0x0000000a05057221 */ /* 0x024fe20000000100 */
[----:B---3--:R-:W-:-:S03]  /*0e10*/  FADD R0, -R0, R11 ;  /* 0x0000000b00007221 */ /* 0x008fc60000000100 */
[----:B------:R-:W-:Y:S01]  /*0e20*/  FMUL R5, R5, R5 ;  /* 0x0000000505057220 */ /* 0x000fe20000400000 */
[----:B----4-:R-:W-:-:S03]  /*0e30*/  FADD R8, -R8, R13 ;  /* 0x0000000d08087221 */ /* 0x010fc60000000100 */
[----:B------:R-:W-:-:S04]  /*0e40*/  FFMA R5, R0, R0, R5 ;  /* 0x0000000000057223 */ /* 0x000fc80000000005 */
[----:B------:R-:W-:-:S05]  /*0e50*/  FFMA R5, R8, R8, R5 ;  /* 0x0000000808057223 */ /* 0x000fca0000000005 */
[----:B-1----:R-:W-:-:S13]  /*0e60*/  FSETP.GTU.AND P0, PT, R5, UR4, PT ;  /* 0x0000000405007c0b */ /* 0x002fda000bf0c000 */
        /* <DEDUP_REMOVED lines=10> */
.L_x_31:
[----:B-1----:R-:W-:Y:S01]  /*0f10*/  FMUL.FTZ R0, R5, R6 ;  /* 0x0000000605007220 */ /* 0x002fe20000410000 */
[----:B------:R-:W-:-:S03]  /*0f20*/  FMUL.FTZ R6, R6, 0.5 ;  /* 0x3f00000006067820 */ /* 0x000fc60000410000 */
[----:B------:R-:W-:-:S04]  /*0f30*/  FFMA R5, -R0, R0, R5 ;  /* 0x0000000000057223 */ /* 0x000fc80000000105 */
[----:B------:R-:W-:-:S07]  /*0f40*/  FFMA R0, R5, R6, R0 ;  /* 0x0000000605007223 */ /* 0x000fce0000000000 */
.L_x_32:
[----:B------:R-:W-:Y:S05]  /*0f50*/  BSYNC.RECONVERGENT B1 ;  /* 0x0000000000017941 */ /* 0x000fea0003800200 */
.L_x_30:
[----:B------:R-:W0:Y:S01]  /*0f60*/  LDCU UR4, c[0x0][0x39c] ;  /* 0x00007380ff0477ac */ /* 0x000e220008000800 */
[----:B------:R-:W1:Y:S01]  /*0f70*/  LDC.64 R6, c[0x0][0x380] ;  /* 0x0000e000ff067b82 */ /* 0x000e620000000a00 */
[----:B------:R-:W-:Y:S02]  /*0f80*/  HFMA2 R9, -RZ, RZ, 0, 5.9604644775390625e-08 ;  /* 0x00000001ff097431 */ /* 0x000fe400000001ff */
[----:B0-----:R-:W-:-:S04]  /*0f90*/  FMUL R0, R0, UR4 ;  /* 0x0000000400007c20 */ /* 0x001fc80008400000 */
[----:B------:R-:W1:Y:S02]  /*0fa0*/  F2I.TRUNC.NTZ R5, R0 ;  /* 0x0000000000057305 */ /* 0x000e64000020f100 */
[----:B-1----:R-:W-:-:S05]  /*0fb0*/  IMAD.WIDE R6, R5, 0x4, R6 ;  /* 0x0000000405067825 */ /* 0x002fca00078e0206 */
[----:B------:R0:W-:Y:S02]  /*0fc0*/  REDG.E.ADD.STRONG.GPU desc[UR6][R6.64], R9 ;  /* 0x000000090600798e */ /* 0x0001e4000c12e106 */
.L_x_29:
[----:B------:R-:W-:Y:S05]  /*0fd0*/  BSYNC.RECONVERGENT B0 ;  /* 0x0000000000007941 */ /* 0x000fea0003800200 */
.L_x_28:
[----:B------:R-:W-:-:S07]  /*0fe0*/  IADD3 R4, PT, PT, R4, 0x2, RZ ;  /* 0x0000000204047810 */ /* 0x000fce0007ffe0ff */
.L_x_22:
[----:B------:R-:W2:Y:S02]  /*0ff0*/  LDC R0, c[0x0][0x398] ;  /* 0x0000e600ff007b82 */ /* 0x000ea40000000800 */
[----:B--2---:R-:W-:-:S04]  /*1000*/  LOP3.LUT R0, R0, 0x1, RZ, 0xc0, !PT ;  /* 0x0000000100007812 */ /* 0x004fc800078ec0ff */
[----:B------:R-:W-:-:S13]  /*1010*/  ISETP.NE.U32.AND P0, PT, R0, 0x1, PT ;  /* 0x000000010000780c */ /* 0x000fda0003f05070 */
[----:B------:R-:W-:Y:S05]  /*1020*/  @P0 EXIT ;  /* 0x000000000000094d */ /* 0x000fea0003800000 */
[----:B01----:R-:W0:Y:S01]  /*1030*/  LDC.64 R6, c[0x0][0x390] ;  /* 0x0000e400ff067b82 */ /* 0x003e220000000a00 */
[----:B------:R-:W2:Y:S01]  /*1040*/  LDG.E R0, desc[UR6][R2.64] ;  /* 0x0000000602007981 */ /* 0x000ea2000c1e1900 */
[----:B------:R-:W1:Y:S03]  /*1050*/  LDCU UR4, c[0x0][0x3a0] ;  /* 0x00007400ff0477ac */ /* 0x000e660008000800 */
[----:B------:R-:W3:Y:S01]  /*1060*/  LDG.E R8, desc[UR6][R2.64+0x8] ;  /* 0x0000080602087981 */ /* 0x000ee2000c1e1900 */
[----:B0-----:R-:W-:-:S03]  /*1070*/  IMAD.WIDE.U32 R4, R4, 0xc, R6 ;  /* 0x0000000c04047825 */ /* 0x001fc600078e0006 */
[----:B------:R-:W4:Y:S04]  /*1080*/  LDG.E R6, desc[UR6][R2.64+0x4] ;  /* 0x0000040602067981 */ /* 0x000f28000c1e1900 */
[----:B------:R-:W4:Y:S04]  /*1090*/  LDG.E R9, desc[UR6][R4.64+0x4] ;  /* 0x0000040604097981 */ /* 0x000f28000c1e1900 */
[----:B------:R-:W2:Y:S04]  /*10a0*/  LDG.E R7, desc[UR6][R4.64] ;  /* 0x0000000604077981 */ /* 0x000ea8000c1e1900 */
[----:B------:R-:W3:Y:S01]  /*10b0*/  LDG.E R11, desc[UR6][R4.64+0x8] ;  /* 0x00000806040b7981 */ /* 0x000ee2000c1e1900 */
[----:B----4-:R-:W-:Y:S01]  /*10c0*/  FADD R6, R6, -R9 ;  /* 0x8000000906067221 */ /* 0x010fe20000000000 */
[----:B--2---:R-:W-:-:S03]  /*10d0*/  FADD R0, R0, -R7 ;  /* 0x8000000700007221 */ /* 0x004fc60000000000 */
[----:B------:R-:W-:Y:S01]  /*10e0*/  FMUL R7, R6, R6 ;  /* 0x0000000606077220 */ /* 0x000fe20000400000 */
[----:B---3--:R-:W-:-:S03]  /*10f0*/  FADD R8, R8, -R11 ;  /* 0x8000000b08087221 */ /* 0x008fc60000000000 */
[----:B------:R-:W-:-:S04]  /*1100*/  FFMA R7, R0, R0, R7 ;  /* 0x0000000000077223 */ /* 0x000fc80000000007 */
[----:B------:R-:W-:-:S05]  /*1110*/  FFMA R7, R8, R8, R7 ;  /* 0x0000000808077223 */ /* 0x000fca0000000007 */
[----:B-1----:R-:W-:-:S13]  /*1120*/  FSETP.GTU.AND P0, PT, R7, UR4, PT ;  /* 0x0000000407007c0b */ /* 0x002fda000bf0c000 */
[----:B------:R-:W-:Y:S05]  /*1130*/  @P0 EXIT ;  /* 0x000000000000094d */ /* 0x000fea0003800000 */
        /* <DEDUP_REMOVED lines=9> */
.L_x_34:
[----:B-1----:R-:W-:Y:S01]  /*11d0*/  FMUL.FTZ R0, R7, R2 ;  /* 0x0000000207007220 */ /* 0x002fe20000410000 */
[----:B------:R-:W-:-:S03]  /*11e0*/  FMUL.FTZ R2, R2, 0.5 ;  /* 0x3f00000002027820 */ /* 0x000fc60000410000 */
[----:B------:R-:W-:-:S04]  /*11f0*/  FFMA R3, -R0, R0, R7 ;  /* 0x0000000000037223 */ /* 0x000fc80000000107 */
[----:B------:R-:W-:-:S07]  /*1200*/  FFMA R0, R3, R2, R0 ;  /* 0x0000000203007223 */ /* 0x000fce0000000000 */
.L_x_35:
[----:B------:R-:W-:Y:S05]  /*1210*/  BSYNC.RECONVERGENT B0 ;  /* 0x0000000000007941 */ /* 0x000fea0003800200 */
.L_x_33:
[----:B------:R-:W0:Y:S01]  /*1220*/  LDCU UR4, c[0x0][0x39c] ;  /* 0x00007380ff0477ac */ /* 0x000e220008000800 */
[----:B------:R-:W1:Y:S01]  /*1230*/  LDC.64 R2, c[0x0][0x380] ;  /* 0x0000e000ff027b82 */ /* 0x000e620000000a00 */
[----:B------:R-:W-:Y:S02]  /*1240*/  HFMA2 R7, -RZ, RZ, 0, 5.9604644775390625e-08 ;  /* 0x00000001ff077431 */ /* 0x000fe400000001ff */
[----:B0-----:R-:W-:-:S04]  /*1250*/  FMUL R0, R0, UR4 ;  /* 0x0000000400007c20 */ /* 0x001fc80008400000 */
[----:B------:R-:W1:Y:S02]  /*1260*/  F2I.TRUNC.NTZ R5, R0 ;  /* 0x0000000000057305 */ /* 0x000e64000020f100 */
[----:B-1----:R-:W-:-:S05]  /*1270*/  IMAD.WIDE R2, R5, 0x4, R2 ;  /* 0x0000000405027825 */ /* 0x002fca00078e0202 */
[----:B------:R-:W-:Y:S01]  /*1280*/  REDG.E.ADD.STRONG.GPU desc[UR6][R2.64], R7 ;  /* 0x000000070200798e */ /* 0x000fe2000c12e106 */
[----:B------:R-:W-:Y:S05]  /*1290*/  EXIT ;  /* 0x000000000000794d */ /* 0x000fea0003800000 */
        .weak           $__internal_0_$__cuda_sm20_sqrt_rn_f32_slowpath
        .type           $__internal_0_$__cuda_sm20_sqrt_rn_f32_slowpath,@function
        .size           $__internal_0_$__cuda_sm20_sqrt_rn_f32_slowpath,(.L_x_80 - $__internal_0_$__cuda_sm20_sqrt_rn_f32_slowpath)
$__internal_0_$__cuda_sm20_sqrt_rn_f32_slowpath:
[----:B------:R-:W-:-:S13]  /*12a0*/  LOP3.LUT P1, RZ, R0, 0x7fffffff, RZ, 0xc0, !PT ;  /* 0x7fffffff00ff7812 */ /* 0x000fda000782c0ff */
[----:B------:R-:W-:Y:S01]  /*12b0*/  @!P1 MOV R10, R0 ;  /* 0x00000000000a9202 */ /* 0x000fe20000000f00 */
[----:B------:R-:W-:Y:S06]  /*12c0*/  @!P1 BRA `(.L_x_36) ;  /* 0x0000000000409947 */ /* 0x000fec0003800000 */
[----:B------:R-:W-:-:S13]  /*12d0*/  FSETP.GEU.FTZ.AND P1, PT, R0, RZ, PT ;  /* 0x000000ff0000720b */ /* 0x000fda0003f3e000 */
[----:B------:R-:W-:Y:S01]  /*12e0*/  @!P1 MOV R10, 0x7fffffff ;  /* 0x7fffffff000a9802 */ /* 0x000fe20000000f00 */
[----:B------:R-:W-:Y:S06]  /*12f0*/  @!P1 BRA `(.L_x_36) ;  /* 0x0000000000349947 */ /* 0x000fec0003800000 */
[----:B------:R-:W-:-:S13]  /*1300*/  FSETP.GTU.FTZ.AND P1, PT, |R0|, +INF , PT ;  /* 0x7f8000000000780b */ /* 0x000fda0003f3c200 */
[----:B------:R-:W-:Y:S01]  /*1310*/  @P1 FADD.FTZ R10, R0, 1 ;  /* 0x3f800000000a1421 */ /* 0x000fe20000010000 */
[----:B------:R-:W-:Y:S06]  /*1320*/  @P1 BRA `(.L_x_36) ;  /* 0x0000000000281947 */ /* 0x000fec0003800000 */
[----:B------:R-:W-:-:S13]  /*1330*/  FSETP.NEU.FTZ.AND P1, PT, |R0|, +INF , PT ;  /* 0x7f8000000000780b */ /* 0x000fda0003f3d200 */
[----:B------:R-:W-:-:S04]  /*1340*/  @P1 FFMA R11, R0, 1.84467440737095516160e+19, RZ ;  /* 0x5f800000000b1823 */ /* 0x000fc800000000ff */
[----:B------:R-:W0:Y:S02]  /*1350*/  @P1 MUFU.RSQ R10, R11 ;  /* 0x0000000b000a1308 */ /* 0x000e240000001400 */
[----:B0-----:R-:W-:Y:S01]  /*1360*/  @P1 FMUL.FTZ R12, R11, R10 ;  /* 0x0000000a0b0c1220 */ /* 0x001fe20000410000 */
[----:B------:R-:W-:Y:S01]  /*1370*/  @P1 FMUL.FTZ R15, R10, 0.5 ;  /* 0x3f0000000a0f1820 */ /* 0x000fe20000410000 */
[----:B------:R-:W-:Y:S02]  /*1380*/  @!P1 MOV R10, R0 ;  /* 0x00000000000a9202 */ /* 0x000fe40000000f00 */
[----:B------:R-:W-:-:S04]  /*1390*/  @P1 FADD.FTZ R13, -R12, -RZ ;  /* 0x800000ff0c0d1221 */ /* 0x000fc80000010100 */
[----:B------:R-:W-:-:S04]  /*13a0*/  @P1 FFMA R13, R12, R13, R11 ;  /* 0x0000000d0c0d1223 */ /* 0x000fc8000000000b */
[----:B------:R-:W-:-:S04]  /*13b0*/  @P1 FFMA R13, R13, R15, R12 ;  /* 0x0000000f0d0d1223 */ /* 0x000fc8000000000c */
[----:B------:R-:W-:-:S07]  /*13c0*/  @P1 FMUL.FTZ R10, R13, 2.3283064365386962891e-10 ;  /* 0x2f8000000d0a1820 */ /* 0x000fce0000410000 */
.L_x_36:
[----:B------:R-:W-:Y:S01]  /*13d0*/  HFMA2 R11, -RZ, RZ, 0, 0 ;  /* 0x00000000ff0b7431 */ /* 0x000fe200000001ff */
[----:B------:R-:W-:Y:S02]  /*13e0*/  MOV R0, R10 ;  /* 0x0000000a00007202 */ /* 0x000fe40000000f00 */
[----:B------:R-:W-:-:S04]  /*13f0*/  MOV R10, R16 ;  /* 0x00000010000a7202 */ /* 0x000fc80000000f00 */
[----:B------:R-:W-:Y:S05]  /*1400*/  RET.REL.NODEC R10 `(_Z12make_histoXYPjP7Point3DS1_iff) ;  /* 0xffffffe80afc7950 */ /* 0x000fea0003c3ffff */
.L_x_37:
[----:B------:R-:W-:-:S00]  /*1410*/  BRA `(.L_x_37) ;  /* 0xfffffffc00fc7947 */ /* 0x000fc0000383ffff */
[----:B------:R-:W-:-:S00]  /*1420*/  NOP ;  /* 0x0000000000007918 */ /* 0x000fc00000000000 */
        /* <DEDUP_REMOVED lines=13> */
.L_x_80:


//--------------------- .text._Z12make_histoXXPjP7Point3Diff --------------------------
	.section	.text._Z12make_histoXXPjP7Point3Diff,"ax",@progbits
	.align	128
        .global         _Z12make_histoXXPjP7Point3Diff
        .type           _Z12make_histoXXPjP7Point3Diff,@function
        .size           _Z12make_histoXXPjP7Point3Diff,(.L_x_81 - _Z12make_histoXXPjP7Point3Diff)
        .other          _Z12make_histoXXPjP7Point3Diff,@"STO_CUDA_ENTRY STV_DEFAULT"
_Z12make_histoXXPjP7Point3Diff:
.text._Z12make_histoXXPjP7Point3Diff:
[----:B------:R-:W0:Y:S01]  /*0000*/  LDC R1, c[0x0][0x37c] ;  /* 0x0000df00ff017b82 */ /* 0x000e220000000800 */
[----:B------:R-:W1:Y:S01]  /*0010*/  S2R R17, SR_TID.X ;  /* 0x0000000000117919 */ /* 0x000e620000002100 */
[----:B------:R-:W2:Y:S06]  /*0020*/  LDCU UR6, c[0x0][0x2fc] ;  /* 0x00005f80ff0677ac */ /* 0x000eac0008000800 */
[----:B------:R-:W3:Y:S01]  /*0030*/  S2UR UR7, SR_CTAID.X ;  /* 0x00000000000779c3 */ /* 0x000ee20000002500 */
[----:B0-----:R-:W-:Y:S01]  /*0040*/  VIADD R1, R1, 0xfffffff8 ;  /* 0xfffffff801017836 */ /* 0x001fe20000000000 */
[----:B------:R-:W0:Y:S01]  /*0050*/  LDCU UR4, c[0x0][0x390] ;  /* 0x00007200ff0477ac */ /* 0x000e220008000800 */
[----:B------:R-:W4:Y:S05]  /*0060*/  LDCU UR5, c[0x0][0x2f8] ;  /* 0x00005f00ff0577ac */ /* 0x000f2a0008000800 */
[----:B------:R-:W3:Y:S01]  /*0070*/  LDC R10, c[0x0][0x360] ;  /* 0x0000d800ff0a7b82 */ /* 0x000ee20000000800 */
[----:B0-----:R-:W-:Y:S01]  /*0080*/  UIADD3 UR4, UPT, UPT, UR4, -0x1, URZ ;  /* 0xffffffff04047890 */ /* 0x001fe2000fffe0ff */
[----:B----4-:R-:W-:-:S05]  /*0090*/  IADD3 R6, P1, PT, R1, UR5, RZ ;  /* 0x0000000501067c10 */ /* 0x010fca000ff3e0ff */
[----:B--2---:R-:W-:Y:S02]  /*00a0*/  IMAD.X R7, RZ, RZ, UR6, P1 ;  /* 0x00000006ff077e24 */ /* 0x004fe400088e06ff */
[----:B---3--:R-:W-:-:S04]  /*00b0*/  IMAD R16, R10, UR7, RZ ;  /* 0x000000070a107c24 */ /* 0x008fc8000f8e02ff */
[----:B-1----:R-:W-:-:S05]  /*00c0*/  IMAD.IADD R2, R16, 0x1, R17 ;  /* 0x0000000110027824 */ /* 0x002fca00078e0211 */
[----:B------:R-:W-:-:S13]  /*00d0*/  ISETP.GE.AND P0, PT, R2, UR4, PT ;  /* 0x0000000402007c0c */ /* 0x000fda000bf06270 */
[----:B------:R-:W-:Y:S05]  /*00e0*/  @P0 EXIT ;  /* 0x000000000000094d */ /* 0x000fea0003800000 */
[----:B------:R-:W-:Y:S01]  /*00f0*/  MOV R0, 0x8 ;  /* 0x0000000800007802 */ /* 0x000fe20000000f00 */
[----:B------:R0:W-:Y:S01]  /*0100*/  STL [R1], R10 ;  /* 0x0000000a01007387 */ /* 0x0001e20000100800 */
[----:B------:R-:W1:Y:S02]  /*0110*/  LDCU.64 UR4, c[0x4][URZ] ;  /* 0x01000000ff0477ac */ /* 0x000e640008000a00 */
[----:B------:R0:W2:Y:S01]  /*0120*/  LDC.64 R8, c[0x4][R0] ;  /* 0x0100000000087b82 */ /* 0x0000a20000000a00 */
[----:B------:R-:W3:Y:S01]  /*0130*/  LDCU UR36, c[0x0][0x398] ;  /* 0x00007300ff2477ac */ /* 0x000ee20008000800 */
[----:B------:R-:W4:Y:S01]  /*0140*/  LDCU UR37, c[0x0][0x394] ;  /* 0x00007280ff2577ac */ /* 0x000f220008000800 */
[----:B-1----:R-:W-:Y:S02]  /*0150*/  IMAD.U32 R4, RZ, RZ, UR4 ;  /* 0x00000004ff047e24 */ /* 0x002fe4000f8e00ff */
[----:B0-----:R-:W-:-:S07]  /*0160*/  IMAD.U32 R5, RZ, RZ, UR5 ;  /* 0x00000005ff057e24 */ /* 0x001fce000f8e00ff */
[----:B------:R-:W-:-:S07]  /*0170*/  LEPC R20, `(.L_x_38) ;  /* 0x000000001014794e */ /* 0x000fce0000000000 */
[----:B--234-:R-:W-:Y:S05]  /*0180*/  CALL.ABS.NOINC R8 ;  /* 0x0000000008007343 */ /* 0x01cfea0003c00000 */
.L_x_38:
[----:B------:R-:W0:Y:S01]  /*0190*/  LDC R3, c[0x0][0x390] ;  /* 0x0000e400ff037b82 */ /* 0x000e220000000800 */
[----:B------:R-:W-:-:S05]  /*01a0*/  VIADD R13, R2, 0x1 ;  /* 0x00000001020d7836 */ /* 0x000fca0000000000 */
[----:B0-----:R-:W-:-:S13]  /*01b0*/  ISETP.GE.AND P0, PT, R13, R3, PT ;  /* 0x000000030d00720c */ /* 0x001fda0003f06270 */
[----:B------:R-:W-:Y:S05]  /*01c0*/  @P0 EXIT ;  /* 0x000000000000094d */ /* 0x000fea0003800000 */
[----:B------:R-:W0:Y:S01]  /*01d0*/  LDC.64 R4, c[0x0][0x388] ;  /* 0x0000e200ff047b82 */ /* 0x000e220000000a00 */
[----:B------:R-:W-:Y:S01]  /*01e0*/  IADD3 R0, PT, PT, -R2, -0x2, R3 ;  /* 0xfffffffe02007810 */ /* 0x000fe20007ffe103 */
[----:B------:R-:W-:Y:S01]  /*01f0*/  BSSY B0, `(.L_x_39) ;  /* 0x00000dc000007945 */ /* 0x000fe20003800000 */
[----:B------:R-:W-:Y:S02]  /*0200*/  LOP3.LUT R16, RZ, R16, RZ, 0x33, !PT ;  /* 0x00000010ff107212 */ /* 0x000fe400078e33ff */
[----:B------:R-:W-:Y:S02]  /*0210*/  ISETP.GE.U32.AND P0, PT, R0, 0x3, PT ;  /* 0x000000030000780c */ /* 0x000fe40003f06070 */
[----:B------:R-:W-:Y:S01]  /*0220*/  IADD3 R3, PT, PT, -R17, R3, R16 ;  /* 0x0000000311037210 */ /* 0x000fe20007ffe110 */
[----:B------:R-:W1:Y:S03]  /*0230*/  LDC.64 R18, c[0x0][0x358] ;  /* 0x0000d600ff127b82 */ /* 0x000e660000000a00 */
[----:B------:R-:W-:Y:S01]  /*0240*/  LOP3.LUT R20, R3, 0x3, RZ, 0xc0, !PT ;  /* 0x0000000303147812 */ /* 0x000fe200078ec0ff */
[----:B0-----:R-:W-:-:S06]  /*0250*/  IMAD.WIDE R4, R2, 0xc, R4 ;  /* 0x0000000c02047825 */ /* 0x001fcc00078e0204 */
[----:B------:R-:W-:Y:S05]  /*0260*/  @!P0 BRA `(.L_x_40) ;  /* 0x0000000c00508947 */ /* 0x000fea0003800000 */
[----:B------:R-:W0:Y:S01]  /*0270*/  LDC.64 R8, c[0x0][0x388] ;  /* 0x0000e200ff087b82 */ /* 0x000e220000000a00 */
[----:B------:R-:W-:Y:S01]  /*0280*/  LOP3.LUT R12, R3, 0xfffffffc, RZ, 0xc0, !PT ;  /* 0xfffffffc030c7812 */ /* 0x000fe200078ec0ff */
[----:B------:R-:W-:Y:S04]  /*0290*/  BSSY B1, `(.L_x_41) ;  /* 0x00000d0000017945 */ /* 0x000fe80003800000 */
[----:B------:R-:W-:Y:S02]  /*02a0*/  IMAD.MOV R12, RZ, RZ, -R12 ;  /* 0x000000ffff0c7224 */ /* 0x000fe400078e0a0c */
[----:B------:R-:W2:Y:S01]  /*02b0*/  LDC.64 R6, c[0x0][0x380] ;  /* 0x0000e000ff067b82 */ /* 0x000ea20000000a00 */
[----:B0-----:R-:W-:-:S05]  /*02c0*/  IADD3 R8, P0, PT, R8, 0x18, RZ ;  /* 0x0000001808087810 */ /* 0x001fca0007f1e0ff */
[----:B------:R-:W-:-:S08]  /*02d0*/  IMAD.X R9, RZ, RZ, R9, P0 ;  /* 0x000000ffff097224 */ /* 0x000fd000000e0609 */
.L_x_62:
[----:B------:R-:W-:Y:S05]  /*02e0*/  YIELD ;  /* 0x0000000000007946 */ /* 0x000fea0003800000 */
[C---:B-1----:R-:W-:Y:S01]  /*02f0*/  R2UR UR8, R18.reuse ;  /* 0x00000000120872ca */ /* 0x042fe200000e0000 */
[----:B0-----:R-:W-:Y:S01]  /*0300*/  IMAD.WIDE R10, R13, 0xc, R8 ;  /* 0x0000000c0d0a7825 */ /* 0x001fe200078e0208 */
[C---:B------:R-:W-:Y:S02]  /*0310*/  R2UR UR9, R19.reuse ;  /* 0x00000000130972ca */ /* 0x040fe400000e0000 */
[----:B------:R-:W-:Y:S02]  /*0320*/  R2UR UR10, R18 ;  /* 0x00000000120a72ca */ /* 0x000fe400000e0000 */
[----:B------:R-:W-:-:S02]  /*0330*/  R2UR UR11, R19 ;  /* 0x00000000130b72ca */ /* 0x000fc400000e0000 */
[C---:B------:R-:W-:Y:S02]  /*0340*/  R2UR UR4, R18.reuse ;  /* 0x00000000120472ca */ /* 0x040fe400000e0000 */
[C---:B------:R-:W-:Y:S02]  /*0350*/  R2UR UR5, R19.reuse ;  /* 0x00000000130572ca */ /* 0x040fe400000e0000 */
[C---:B------:R-:W-:Y:S02]  /*0360*/  R2UR UR6, R18.reuse ;  /* 0x00000000120672ca */ /* 0x040fe400000e0000 */
[C---:B------:R-:W-:Y:S01]  /*0370*/  R2UR UR7, R19.reuse ;  /* 0x00000000130772ca */ /* 0x040fe200000e0000 */
[----:B------:R-:W3:Y:S01]  /*0380*/  LDG.E R0, desc[UR8][R4.64+0x4] ;  /* 0x0000040804007981 */ /* 0x000ee2000c1e1900 */
[C---:B------:R-:W-:Y:S02]  /*0390*/  R2UR UR12, R18.reuse ;  /* 0x00000000120c72ca */ /* 0x040fe400000e0000 */
[----:B------:R-:W-:Y:S01]  /*03a0*/  R2UR UR13, R19 ;  /* 0x00000000130d72ca */ /* 0x000fe200000e0000 */
[----:B------:R-:W3:Y:S01]  /*03b0*/  LDG.E R21, desc[UR10][R10.64+-0x14] ;  /* 0xffffec0a0a157981 */ /* 0x000ee2000c1e1900 */
[----:B------:R-:W-:-:S02]  /*03c0*/  R2UR UR14, R18 ;  /* 0x00000000120e72ca */ /* 0x000fc400000e0000 */
[----:B------:R-:W-:Y:S01]  /*03d0*/  R2UR UR15, R19 ;  /* 0x00000000130f72ca */ /* 0x000fe200000e0000 */
[----:B------:R-:W4:Y:S04]  /*03e0*/  LDG.E R14, desc[UR4][R4.64] ;  /* 0x00000004040e7981 */ /* 0x000f28000c1e1900 */
[----:B------:R-:W4:Y:S04]  /*03f0*/  LDG.E R17, desc[UR6][R10.64+-0x18] ;  /* 0xffffe8060a117981 */ /* 0x000f28000c1e1900 */
[----:B------:R-:W5:Y:S04]  /*0400*/  LDG.E R15, desc[UR12][R4.64+0x8] ;  /* 0x0000080c040f7981 */ /* 0x000f68000c1e1900 */
[----:B------:R-:W5:Y:S01]  /*0410*/  LDG.E R16, desc[UR14][R10.64+-0x10] ;  /* 0xfffff00e0a107981 */ /* 0x000f62000c1e1900 */
[----:B------:R-:W-:Y:S01]  /*0420*/  VIADD R12, R12, 0x4 ;  /* 0x000000040c0c7836 */ /* 0x000fe20000000000 */
[----:B------:R-:W-:Y:S04]  /*0430*/  BSSY.RECONVERGENT B2, `(.L_x_42) ;  /* 0x0000028000027945 */ /* 0x000fe80003800200 */
[----:B------:R-:W-:Y:S01]  /*0440*/  ISETP.NE.AND P0, PT, R12, RZ, PT ;  /* 0x000000ff0c00720c */ /* 0x000fe20003f05270 */
[----:B---3--:R-:W-:-:S04]  /*0450*/  FADD R21, R0, -R21 ;  /* 0x8000001500157221 */ /* 0x008fc80000000000 */
[----:B------:R-:W-:Y:S01]  /*0460*/  FMUL R22, R21, R21 ;  /* 0x0000001515167220 */ /* 0x000fe20000400000 */
[----:B----4-:R-:W-:-:S04]  /*0470*/  FADD R17, R14, -R17 ;  /* 0x800000110e117221 */ /* 0x010fc80000000000 */
[----:B------:R-:W-:Y:S01]  /*0480*/  FFMA R17, R17, R17, R22 ;  /* 0x0000001111117223 */ /* 0x000fe20000000016 */
[----:B-----5:R-:W-:-:S04]  /*0490*/  FADD R16, R15, -R16 ;  /* 0x800000100f107221 */ /* 0x020fc80000000000 */
[----:B------:R-:W-:-:S05]  /*04a0*/  FFMA R17, R16, R16, R17 ;  /* 0x0000001010117223 */ /* 0x000fca0000000011 */
[----:B------:R-:W-:-:S13]  /*04b0*/  FSETP.GTU.AND P1, PT, R17, UR36, PT ;  /* 0x0000002411007c0b */ /* 0x000fda000bf2c000 */
[----:B------:R-:W-:Y:S05]  /*04c0*/  @P1 BRA `(.L_x_43) ;  /* 0x0000000000781947 */ /* 0x000fea0003800000 */
[----:B------:R-:W-:Y:S01]  /*04d0*/  VIADD R0, R17, 0xf3000000 ;  /* 0xf300000011007836 */ /* 0x000fe20000000000 */
[----:B------:R0:W1:Y:S01]  /*04e0*/  MUFU.RSQ R14, R17 ;  /* 0x00000011000e7308 */ /* 0x0000620000001400 */
[----:B------:R-:W-:Y:S03]  /*04f0*/  BSSY.RECONVERGENT B3, `(.L_x_44) ;  /* 0x000000b000037945 */ /* 0x000fe60003800200 */
[----:B------:R-:W-:-:S13]  /*0500*/  ISETP.GT.U32.AND P1, PT, R0, 0x727fffff, PT ;  /* 0x727fffff0000780c */ /* 0x000fda0003f24070 */
[----:B01----:R-:W-:Y:S05]  /*0510*/  @!P1 BRA `(.L_x_45) ;  /* 0x0000000000109947 */ /* 0x003fea0003800000 */
[----:B------:R-:W-:Y:S01]  /*0520*/  IMAD.MOV.U32 R0, RZ, RZ, R17 ;  /* 0x000000ffff007224 */ /* 0x000fe200078e0011 */
[----:B------:R-:W-:-:S07]  /*0530*/  MOV R22, 0x550 ;  /* 0x0000055000167802 */ /* 0x000fce0000000f00 */
[----:B--2---:R-:W-:Y:S05]  /*0540*/  CALL.REL.NOINC `($__internal_1_$__cuda_sm20_sqrt_rn_f32_slowpath) ;  /* 0x0000001400407944 */ /* 0x004fea0003c00000 */
[----:B------:R-:W-:Y:S05]  /*0550*/  BRA `(.L_x_46) ;  /* 0x0000000000107947 */ /* 0x000fea0003800000 */
.L_x_45:
[----:B------:R-:W-:Y:S01]  /*0560*/  FMUL.FTZ R0, R17, R14 ;  /* 0x0000000e11007220 */ /* 0x000fe20000410000 */
[----:B------:R-:W-:-:S03]  /*0570*/  FMUL.FTZ R14, R14, 0.5 ;  /* 0x3f0000000e0e7820 */ /* 0x000fc60000410000 */
[----:B------:R-:W-:-:S04]  /*0580*/  FFMA R15, -R0, R0, R17 ;  /* 0x00000000000f7223 */ /* 0x000fc80000000111 */
[----:B------:R-:W-:-:S07]  /*0590*/  FFMA R0, R15, R14, R0 ;  /* 0x0000000e0f007223 */ /* 0x000fce0000000000 */
.L_x_46:
[----:B------:R-:W-:Y:S05]  /*05a0*/  BSYNC.RECONVERGENT B3 ;  /* 0x0000000000037941 */ /* 0x000fea0003800200 */
.L_x_44:
[----:B------:R-:W-:Y:S01]  /*05b0*/  FMUL R21, R0, UR37 ;  /* 0x0000002500157c20 */ /* 0x000fe20008400000 */
[C---:B------:R-:W-:Y:S01]  /*05c0*/  R2UR UR4, R18.reuse ;  /* 0x00000000120472ca */ /* 0x040fe200000e0000 */
[----:B------:R-:W-:Y:S01]  /*05d0*/  IMAD.MOV.U32 R23, RZ, RZ, 0x2 ;  /* 0x00000002ff177424 */ /* 0x000fe200078e00ff */
[C---:B------:R-:W-:Y:S01]  /*05e0*/  R2UR UR5, R19.reuse ;  /* 0x00000000130572ca */ /* 0x040fe200000e0000 */
[----:B------:R-:W2:Y:S01]  /*05f0*/  F2I.TRUNC.NTZ R17, R21 ;  /* 0x0000001500117305 */ /* 0x000ea2000020f100 */
[C---:B------:R-:W-:Y:S02]  /*0600*/  R2UR UR6, R18.reuse ;  /* 0x00000000120672ca */ /* 0x040fe400000e0000 */
[C---:B------:R-:W-:Y:S02]  /*0610*/  R2UR UR7, R19.reuse ;  /* 0x00000000130772ca */ /* 0x040fe400000e0000 */
[----:B------:R-:W-:Y:S02]  /*0620*/  R2UR UR8, R18 ;  /* 0x00000000120872ca */ /* 0x000fe400000e0000 */
[----:B------:R-:W-:-:S02]  /*0630*/  R2UR UR9, R19 ;  /* 0x00000000130972ca */ /* 0x000fc400000e0000 */
[----:B------:R-:W-:Y:S02]  /*0640*/  R2UR UR10, R18 ;  /* 0x00000000120a72ca */ /* 0x000fe400000e0000 */
[----:B------:R-:W-:Y:S01]  /*0650*/  R2UR UR11, R19 ;  /* 0x00000000130b72ca */ /* 0x000fe200000e0000 */
[----:B--2---:R-:W-:-:S05]  /*0660*/  IMAD.WIDE R16, R17, 0x4, R6 ;  /* 0x0000000411107825 */ /* 0x004fca00078e0206 */
[----:B------:R0:W-:Y:S04]  /*0670*/  REDG.E.ADD.STRONG.GPU desc[UR4][R16.64], R23 ;  /* 0x000000171000798e */ /* 0x0001e8000c12e104 */
[----:B------:R0:W5:Y:S04]  /*0680*/  LDG.E R14, desc[UR6][R4.64] ;  /* 0x00000006040e7981 */ /* 0x000168000c1e1900 */
[----:B------:R0:W5:Y:S04]  /*0690*/  LDG.E R0, desc[UR8][R4.64+0x4] ;  /* 0x0000040804007981 */ /* 0x000168000c1e1900 */
[----:B------:R0:W5:Y:S02]  /*06a0*/  LDG.E R15, desc[UR10][R4.64+0x8] ;  /* 0x0000080a040f7981 */ /* 0x000164000c1e1900 */
.L_x_43:
[----:B------:R-:W-:Y:S05]  /*06b0*/  BSYNC.RECONVERGENT B2 ;  /* 0x0000000000027941 */ /* 0x000fea0003800200 */
.L_x_42:
[C---:B------:R-:W-:Y:S02]  /*06c0*/  R2UR UR6, R18.reuse ;  /* 0x00000000120672ca */ /* 0x040fe400000e0000 */
[C---:B------:R-:W-:Y:S02]  /*06d0*/  R2UR UR7, R19.reuse ;  /* 0x00000000130772ca */ /* 0x040fe400000e0000 */
[C---:B------:R-:W-:Y:S02]  /*06e0*/  R2UR UR4, R18.reuse ;  /* 0x00000000120472ca */ /* 0x040fe400000e0000 */
[C---:B------:R-:W-:Y:S02]  /*06f0*/  R2UR UR5, R19.reuse ;  /* 0x00000000130572ca */ /* 0x040fe400000e0000 */
[----:B------:R-:W-:Y:S02]  /*0700*/  R2UR UR8, R18 ;  /* 0x00000000120872ca */ /* 0x000fe400000e0000 */
[----:B------:R-:W-:-:S05]  /*0710*/  R2UR UR9, R19 ;  /* 0x00000000130972ca */ /* 0x000fca00000e0000 */
[----:B------:R-:W3:Y:S04]  /*0720*/  LDG.E R21, desc[UR6][R10.64+-0x8] ;  /* 0xfffff8060a157981 */ /* 0x000ee8000c1e1900 */
[----:B0-----:R-:W4:Y:S04]  /*0730*/  LDG.E R17, desc[UR4][R10.64+-0xc] ;  /* 0xfffff4040a117981 */ /* 0x001f28000c1e1900 */
[----:B------:R-:W2:Y:S01]  /*0740*/  LDG.E R16, desc[UR8][R10.64+-0x4] ;  /* 0xfffffc080a107981 */ /* 0x000ea2000c1e1900 */
[----:B------:R-:W-:Y:S01]  /*0750*/  BSSY.RECONVERGENT B2, `(.L_x_47) ;  /* 0x0000027000027945 */ /* 0x000fe20003800200 */
[----:B---3-5:R-:W-:Y:S01]  /*0760*/  FADD R21, R0, -R21 ;  /* 0x8000001500157221 */ /* 0x028fe20000000000 */
[----:B----4-:R-:W-:-:S03]  /*0770*/  FADD R17, R14, -R17 ;  /* 0x800000110e117221 */ /* 0x010fc60000000000 */
[----:B------:R-:W-:Y:S01]  /*0780*/  FMUL R22, R21, R21 ;  /* 0x0000001515167220 */ /* 0x000fe20000400000 */
[----:B--2---:R-:W-:-:S03]  /*0790*/  FADD R16, R15, -R16 ;  /* 0x800000100f107221 */ /* 0x004fc60000000000 */
[----:B------:R-:W-:-:S04]  /*07a0*/  FFMA R17, R17, R17, R22 ;  /* 0x0000001111117223 */ /* 0x000fc80000000016 */
        /* <DEDUP_REMOVED lines=10> */
[----:B------:R-:W-:Y:S05]  /*0850*/  CALL.REL.NOINC `($__internal_1_$__cuda_sm20_sqrt_rn_f32_slowpath) ;  /* 0x00000010007c7944 */ /* 0x000fea0003c00000 */
[----:B------:R-:W-:Y:S05]  /*0860*/  BRA `(.L_x_51) ;  /* 0x0000000000107947 */ /* 0x000fea0003800000 */
.L_x_50:
[----:B------:R-:W-:Y:S01]  /*0870*/  FMUL.FTZ R0, R17, R14 ;  /* 0x0000000e11007220 */ /* 0x000fe20000410000 */
[----:B------:R-:W-:-:S03]  /*0880*/  FMUL.FTZ R14, R14, 0.5 ;  /* 0x3f0000000e0e7820 */ /* 0x000fc60000410000 */
[----:B------:R-:W-:-:S04]  /*0890*/  FFMA R15, -R0, R0, R17 ;  /* 0x00000000000f7223 */ /* 0x000fc80000000111 */
[----:B------:R-:W-:-:S07]  /*08a0*/  FFMA R0, R15, R14, R0 ;  /* 0x0000000e0f007223 */ /* 0x000fce0000000000 */
.L_x_51:
[----:B------:R-:W-:Y:S05]  /*08b0*/  BSYNC.RECONVERGENT B3 ;  /* 0x0000000000037941 */ /* 0x000fea0003800200 */
.L_x_49:
[----:B------:R-:W-:Y:S01]  /*08c0*/  FMUL R21, R0, UR37 ;  /* 0x0000002500157c20 */ /* 0x000fe20008400000 */
[C---:B------:R-:W-:Y:S01]  /*08d0*/  R2UR UR4, R18.reuse ;  /* 0x00000000120472ca */ /* 0x040fe200000e0000 */
[----:B------:R-:W-:Y:S01]  /*08e0*/  IMAD.MOV.U32 R23, RZ, RZ, 0x2 ;  /* 0x00000002ff177424 */ /* 0x000fe200078e00ff */
[C---:B------:R-:W-:Y:S01]  /*08f0*/  R2UR UR5, R19.reuse ;  /* 0x00000000130572ca */ /* 0x040fe200000e0000 */
[----:B------:R-:W0:Y:S01]  /*0900*/  F2I.TRUNC.NTZ R17, R21 ;  /* 0x0000001500117305 */ /* 0x000e22000020f100 */
[C---:B------:R-:W-:Y:S02]  /*0910*/  R2UR UR6, R18.reuse ;  /* 0x00000000120672ca */ /* 0x040fe400000e0000 */
[C---:B------:R-:W-:Y:S02]  /*0920*/  R2UR UR7, R19.reuse ;  /* 0x00000000130772ca */ /* 0x040fe400000e0000 */
[----:B------:R-:W-:Y:S02]  /*0930*/  R2UR UR8, R18 ;  /* 0x00000000120872ca */ /* 0x000fe400000e0000 */
[----:B------:R-:W-:-:S02]  /*0940*/  R2UR UR9, R19 ;  /* 0x00000000130972ca */ /* 0x000fc400000e0000 */
[----:B------:R-:W-:Y:S02]  /*0950*/  R2UR UR10, R18 ;  /* 0x00000000120a72ca */ /* 0x000fe400000e0000 */
[----:B------:R-:W-:Y:S01]  /*0960*/  R2UR UR11, R19 ;  /* 0x00000000130b72ca */ /* 0x000fe200000e0000 */
[----:B0-----:R-:W-:-:S05]  /*0970*/  IMAD.WIDE R16, R17, 0x4, R6 ;  /* 0x0000000411107825 */ /* 0x001fca00078e0206 */
[----:B------:R0:W-:Y:S04]  /*0980*/  REDG.E.ADD.STRONG.GPU desc[UR4][R16.64], R23 ;  /* 0x000000171000798e */ /* 0x0001e8000c12e104 */
[----:B------:R0:W5:Y:S04]  /*0990*/  LDG.E R14, desc[UR6][R4.64] ;  /* 0x00000006040e7981 */ /* 0x000168000c1e1900 */
[----:B------:R0:W5:Y:S04]  /*09a0*/  LDG.E R0, desc[UR8][R4.64+0x4] ;  /* 0x0000040804007981 */ /* 0x000168000c1e1900 */
[----:B------:R0:W5:Y:S02]  /*09b0*/  LDG.E R15, desc[UR10][R4.64+0x8] ;  /* 0x0000080a040f7981 */ /* 0x000164000c1e1900 */
.L_x_48:
[----:B------:R-:W-:Y:S05]  /*09c0*/  BSYNC.RECONVERGENT B2 ;  /* 0x0000000000027941 */ /* 0x000fea0003800200 */
.L_x_47:
[C---:B------:R-:W-:Y:S02]  /*09d0*/  R2UR UR6, R18.reuse ;  /* 0x00000000120672ca */ /* 0x040fe400000e0000 */
[C---:B------:R-:W-:Y:S02]  /*09e0*/  R2UR UR7, R19.reuse ;  /* 0x00000000130772ca */ /* 0x040fe400000e0000 */
[C---:B------:R-:W-:Y:S02]  /*09f0*/  R2UR UR4, R18.reuse ;  /* 0x00000000120472ca */ /* 0x040fe400000e0000 */
[C---:B------:R-:W-:Y:S02]  /*0a00*/  R2UR UR5, R19.reuse ;  /* 0x00000000130572ca */ /* 0x040fe400000e0000 */
[----:B------:R-:W-:Y:S02]  /*0a10*/  R2UR UR8, R18 ;  /* 0x00000000120872ca */ /* 0x000fe400000e0000 */
[----:B------:R-:W-:-:S05]  /*0a20*/  R2UR UR9, R19 ;  /* 0x00000000130972ca */ /* 0x000fca00000e0000 */
        /* <DEDUP_REMOVED lines=21> */
.L_x_55:
[----:B------:R-:W-:Y:S01]  /*0b80*/  FMUL.FTZ R0, R17, R14 ;  /* 0x0000000e11007220 */ /* 0x000fe20000410000 */
[----:B------:R-:W-:-:S03]  /*0b90*/  FMUL.FTZ R14, R14, 0.5 ;  /* 0x3f0000000e0e7820 */ /* 0x000fc60000410000 */
[----:B------:R-:W-:-:S04]  /*0ba0*/  FFMA R15, -R0, R0, R17 ;  /* 0x00000000000f7223 */ /* 0x000fc80000000111 */
[----:B------:R-:W-:-:S07]  /*0bb0*/  FFMA R0, R15, R14, R0 ;  /* 0x0000000e0f007223 */ /* 0x000fce0000000000 */
.L_x_56:
[----:B------:R-:W-:Y:S05]  /*0bc0*/  BSYNC.RECONVERGENT B3 ;  /* 0x0000000000037941 */ /* 0x000fea0003800200 */
.L_x_54:
        /* <DEDUP_REMOVED lines=16> */
.L_x_53:
[----:B------:R-:W-:Y:S05]  /*0cd0*/  BSYNC.RECONVERGENT B2 ;  /* 0x0000000000027941 */ /* 0x000fea0003800200 */
.L_x_52:
        /* <DEDUP_REMOVED lines=27> */
.L_x_60:
[----:B------:R-:W-:Y:S01]  /*0e90*/  FMUL.FTZ R0, R17, R10 ;  /* 0x0000000a11007220 */ /* 0x000fe20000410000 */
[----:B------:R-:W-:-:S03]  /*0ea0*/  FMUL.FTZ R10, R10, 0.5 ;  /* 0x3f0000000a0a7820 */ /* 0x000fc60000410000 */
[----:B------:R-:W-:-:S04]  /*0eb0*/  FFMA R11, -R0, R0, R17 ;  /* 0x00000000000b7223 */ /* 0x000fc80000000111 */
[----:B------:R-:W-:-:S07]  /*0ec0*/  FFMA R0, R11, R10, R0 ;  /* 0x0000000a0b007223 */ /* 0x000fce0000000000 */
.L_x_61:
[----:B------:R-:W-:Y:S05]  /*0ed0*/  BSYNC.RECONVERGENT B3 ;  /* 0x0000000000037941 */ /* 0x000fea0003800200 */
.L_x_59:
[----:B------:R-:W-:Y:S01]  /*0ee0*/  FMUL R0, R0, UR37 ;  /* 0x0000002500007c20 */ /* 0x000fe20008400000 */
[----:B------:R-:W-:Y:S01]  /*0ef0*/  R2UR UR4, R18 ;  /* 0x00000000120472ca */ /* 0x000fe200000e0000 */
[----:B------:R-:W-:Y:S01]  /*0f00*/  IMAD.MOV.U32 R15, RZ, RZ, 0x2 ;  /* 0x00000002ff0f7424 */ /* 0x000fe200078e00ff */
[----:B------:R-:W-:Y:S01]  /*0f10*/  R2UR UR5, R19 ;  /* 0x00000000130572ca */ /* 0x000fe200000e0000 */
[----:B------:R-:W0:Y:S02]  /*0f20*/  F2I.TRUNC.NTZ R11, R0 ;  /* 0x00000000000b7305 */ /* 0x000e24000020f100 */
[----:B0-----:R-:W-:-:S10]  /*0f30*/  IMAD.WIDE R10, R11, 0x4, R6 ;  /* 0x000000040b0a7825 */ /* 0x001fd400078e0206 */
[----:B------:R0:W-:Y:S02]  /*0f40*/  REDG.E.ADD.STRONG.GPU desc[UR4][R10.64], R15 ;  /* 0x0000000f0a00798e */ /* 0x0001e4000c12e104 */
.L_x_58:
[----:B------:R-:W-:Y:S05]  /*0f50*/  BSYNC.RECONVERGENT B2 ;  /* 0x0000000000027941 */ /* 0x000fea0003800200 */
.L_x_57:
[----:B------:R-:W-:Y:S02]  /*0f60*/  VIADD R13, R13, 0x4 ;  /* 0x000000040d0d7836 */ /* 0x000fe40000000000 */
[----:B------:R-:W-:Y:S01]  /*0f70*/  VIADD R2, R2, 0x4 ;  /* 0x0000000402027836 */ /* 0x000fe20000000000 */
[----:B------:R-:W-:Y:S06]  /*0f80*/  @P0 BRA `(.L_x_62) ;  /* 0xfffffff000d40947 */ /* 0x000fec000383ffff */
[----:B------:R-:W-:Y:S05]  /*0f90*/  BSYNC B1 ;  /* 0x0000000000017941 */ /* 0x000fea0003800000 */
.L_x_41:
[----:B------:R-:W-:-:S07]  /*0fa0*/  VIADD R13, R2, 0x1 ;  /* 0x00000001020d7836 */ /* 0x000fce0000000000 */
.L_x_40:
[----:B------:R-:W-:Y:S05]  /*0fb0*/  BSYNC B0 ;  /* 0x0000000000007941 */ /* 0x000fea0003800000 */
.L_x_39:
[----:B------:R-:W-:-:S13]  /*0fc0*/  ISETP.NE.AND P0, PT, R20, RZ, PT ;  /* 0x000000ff1400720c */ /* 0x000fda0003f05270 */
[----:B------:R-:W-:Y:S05]  /*0fd0*/  @!P0 EXIT ;  /* 0x000000000000894d */ /* 0x000fea0003800000 */
[----:B------:R-:W-:Y:S01]  /*0fe0*/  ISETP.NE.AND P0, PT, R20, 0x1, PT ;  /* 0x000000011400780c */ /* 0x000fe20003f05270 */
[----:B------:R-:W-:-:S12]  /*0ff0*/  BSSY.RECONVERGENT B0, `(.L_x_63) ;  /* 0x000006d000007945 */ /* 0x000fd80003800200 */
[----:B------:R-:W-:Y:S05]  /*1000*/  @!P0 BRA `(.L_x_64) ;  /* 0x0000000400ac8947 */ /* 0x000fea0003800000 */
[----:B------:R-:W2:Y:S01]  /*1010*/  LDC.64 R6, c[0x0][0x388] ;  /* 0x0000e200ff067b82 */ /* 0x000ea20000000a00 */
[C---:B-1----:R-:W-:Y:S02]  /*1020*/  R2UR UR8, R18.reuse ;  /* 0x00000000120872ca */ /* 0x042fe400000e0000 */
[C---:B------:R-:W-:Y:S02]  /*1030*/  R2UR UR9, R19.reuse ;  /* 0x00000000130972ca */ /* 0x040fe400000e0000 */
[C---:B------:R-:W-:Y:S02]  /*1040*/  R2UR UR10, R18.reuse ;  /* 0x00000000120a72ca */ /* 0x040fe400000e0000 */
[C---:B------:R-:W-:Y:S02]  /*1050*/  R2UR UR11, R19.reuse ;  /* 0x00000000130b72ca */ /* 0x040fe400000e0000 */
[----:B------:R-:W-:Y:S02]  /*1060*/  R2UR UR4, R18 ;  /* 0x00000000120472ca */ /* 0x000fe400000e0000 */
[----:B------:R-:W-:-:S02]  /*1070*/  R2UR UR5, R19 ;  /* 0x00000000130572ca */ /* 0x000fc400000e0000 */
[C---:B------:R-:W-:Y:S02]  /*1080*/  R2UR UR6, R18.reuse ;  /* 0x00000000120672ca */ /* 0x040fe400000e0000 */
[C---:B------:R-:W-:Y:S01]  /*1090*/  R2UR UR7, R19.reuse ;  /* 0x00000000130772ca */ /* 0x040fe200000e0000 */
[----:B0-----:R-:W3:Y:S01]  /*10a0*/  LDG.E R15, desc[UR8][R4.64+0x4] ;  /* 0x00000408040f7981 */ /* 0x001ee2000c1e1900 */
[C---:B------:R-:W-:Y:S02]  /*10b0*/  R2UR UR12, R18.reuse ;  /* 0x00000000120c72ca */ /* 0x040fe400000e0000 */
[C---:B------:R-:W-:Y:S02]  /*10c0*/  R2UR UR13, R19.reuse ;  /* 0x00000000130d72ca */ /* 0x040fe400000e0000 */
[----:B------:R-:W-:Y:S02]  /*10d0*/  R2UR UR14, R18 ;  /* 0x00000000120e72ca */ /* 0x000fe400000e0000 */
[----:B------:R-:W-:Y:S01]  /*10e0*/  R2UR UR15, R19 ;  /* 0x00000000130f72ca */ /* 0x000fe200000e0000 */
[----:B--2---:R-:W-:Y:S01]  /*10f0*/  IMAD.WIDE R6, R13, 0xc, R6 ;  /* 0x0000000c0d067825 */ /* 0x004fe200078e0206 */
[----:B------:R-:W2:Y:S01]  /*1100*/  LDG.E R11, desc[UR4][R4.64] ;  /* 0x00000004040b7981 */ /* 0x000ea2000c1e1900 */
[----:B------:R-:W0:Y:S03]  /*1110*/  LDCU UR4, c[0x0][0x398] ;  /* 0x00007300ff0477ac */ /* 0x000e260008000800 */
[----:B------:R-:W3:Y:S04]  /*1120*/  LDG.E R2, desc[UR10][R6.64+0x4] ;  /* 0x0000040a06027981 */ /* 0x000ee8000c1e1900 */
[----:B------:R-:W2:Y:S04]  /*1130*/  LDG.E R0, desc[UR6][R6.64] ;  /* 0x0000000606007981 */ /* 0x000ea8000c1e1900 */
[----:B------:R-:W4:Y:S04]  /*1140*/  LDG.E R17, desc[UR12][R4.64+0x8] ;  /* 0x0000080c04117981 */ /* 0x000f28000c1e1900 */
[----:B------:R-:W4:Y:S01]  /*1150*/  LDG.E R8, desc[UR14][R6.64+0x8] ;  /* 0x0000080e06087981 */ /* 0x000f22000c1e1900 */
[----:B------:R-:W-:Y:S01]  /*1160*/  BSSY.RECONVERGENT B1, `(.L_x_65) ;  /* 0x0000029000017945 */ /* 0x000fe20003800200 */
[----:B---3--:R-:W-:Y:S01]  /*1170*/  FADD R2, R15, -R2 ;  /* 0x800000020f027221 */ /* 0x008fe20000000000 */
[----:B--2---:R-:W-:-:S03]  /*1180*/  FADD R0, R11, -R0 ;  /* 0x800000000b007221 */ /* 0x004fc60000000000 */
[----:B------:R-:W-:-:S04]  /*1190*/  FMUL R9, R2, R2 ;  /* 0x0000000202097220 */ /* 0x000fc80000400000 */
[----:B------:R-:W-:Y:S01]  /*11a0*/  FFMA R9, R0, R0, R9 ;  /* 0x0000000000097223 */ /* 0x000fe20000000009 */
[----:B----4-:R-:W-:-:S04]  /*11b0*/  FADD R8, R17, -R8 ;  /* 0x8000000811087221 */ /* 0x010fc80000000000 */
[----:B------:R-:W-:-:S05]  /*11c0*/  FFMA R9, R8, R8, R9 ;  /* 0x0000000808097223 */ /* 0x000fca0000000009 */
[----:B0-----:R-:W-:-:S13]  /*11d0*/  FSETP.GTU.AND P0, PT, R9, UR4, PT ;  /* 0x0000000409007c0b */ /* 0x001fda000bf0c000 */
        /* <DEDUP_REMOVED lines=10> */
.L_x_68:
[----:B------:R-:W-:Y:S01]  /*1280*/  FMUL.FTZ R0, R9, R2 ;  /* 0x0000000209007220 */ /* 0x000fe20000410000 */
[----:B------:R-:W-:-:S03]  /*1290*/  FMUL.FTZ R2, R2, 0.5 ;  /* 0x3f00000002027820 */ /* 0x000fc60000410000 */
[----:B------:R-:W-:-:S04]  /*12a0*/  FFMA R9, -R0, R0, R9 ;  /* 0x0000000000097223 */ /* 0x000fc80000000109 */
[----:B------:R-:W-:-:S07]  /*12b0*/  FFMA R0, R9, R2, R0 ;  /* 0x0000000209007223 */ /* 0x000fce0000000000 */
.L_x_69:
[----:B------:R-:W-:Y:S05]  /*12c0*/  BSYNC.RECONVERGENT B2 ;  /* 0x0000000000027941 */ /* 0x000fea0003800200 */
.L_x_67:
[----:B------:R-:W0:Y:S01]  /*12d0*/  LDCU UR4, c[0x0][0x394] ;  /* 0x00007280ff0477ac */ /* 0x000e220008000800 */
[----:B------:R-:W1:Y:S01]  /*12e0*/  LDC.64 R8, c[0x0][0x380] ;  /* 0x0000e000ff087b82 */ /* 0x000e620000000a00 */
[C---:B------:R-:W-:Y:S01]  /*12f0*/  R2UR UR5, R19.reuse ;  /* 0x00000000130572ca */ /* 0x040fe200000e0000 */
[----:B------:R-:W-:Y:S01]  /*1300*/  IMAD.MOV.U32 R21, RZ, RZ, 0x2 ;  /* 0x00000002ff157424 */ /* 0x000fe200078e00ff */
[C---:B------:R-:W-:Y:S02]  /*1310*/  R2UR UR6, R18.reuse ;  /* 0x00000000120672ca */ /* 0x040fe400000e0000 */
[C---:B------:R-:W-:Y:S02]  /*1320*/  R2UR UR7, R19.reuse ;  /* 0x00000000130772ca */ /* 0x040fe400000e0000 */
[----:B------:R-:W-:Y:S02]  /*1330*/  R2UR UR8, R18 ;  /* 0x00000000120872ca */ /* 0x000fe400000e0000 */
[----:B------:R-:W-:-:S02]  /*1340*/  R2UR UR9, R19 ;  /* 0x00000000130972ca */ /* 0x000fc400000e0000 */
[----:B------:R-:W-:Y:S02]  /*1350*/  R2UR UR10, R18 ;  /* 0x00000000120a72ca */ /* 0x000fe400000e0000 */
[----:B------:R-:W-:Y:S01]  /*1360*/  R2UR UR11, R19 ;  /* 0x00000000130b72ca */ /* 0x000fe200000e0000 */
[----:B0-----:R-:W-:Y:S01]  /*1370*/  FMUL R0, R0, UR4 ;  /* 0x0000000400007c20 */ /* 0x001fe20008400000 */
[----:B------:R-:W-:-:S03]  /*1380*/  R2UR UR4, R18 ;  /* 0x00000000120472ca */ /* 0x000fc600000e0000 */
[----:B------:R-:W1:Y:S02]  /*1390*/  F2I.TRUNC.NTZ R11, R0 ;  /* 0x00000000000b7305 */ /* 0x000e64000020f100 */
[----:B-1----:R-:W-:-:S08]  /*13a0*/  IMAD.WIDE R8, R11, 0x4, R8 ;  /* 0x000000040b087825 */ /* 0x002fd000078e0208 */
[----:B------:R0:W-:Y:S04]  /*13b0*/  REDG.E.ADD.STRONG.GPU desc[UR4][R8.64], R21 ;  /* 0x000000150800798e */ /* 0x0001e8000c12e104 */
[----:B------:R0:W5:Y:S04]  /*13c0*/  LDG.E R11, desc[UR6][R4.64] ;  /* 0x00000006040b7981 */ /* 0x000168000c1e1900 */
[----:B------:R0:W5:Y:S04]  /*13d0*/  LDG.E R15, desc[UR8][R4.64+0x4] ;  /* 0x00000408040f7981 */ /* 0x000168000c1e1900 */
[----:B------:R0:W5:Y:S02]  /*13e0*/  LDG.E R17, desc[UR10][R4.64+0x8] ;  /* 0x0000080a04117981 */ /* 0x000164000c1e1900 */
.L_x_66:
[----:B------:R-:W-:Y:S05]  /*13f0*/  BSYNC.RECONVERGENT B1 ;  /* 0x0000000000017941 */ /* 0x000fea0003800200 */
.L_x_65:
[C---:B------:R-:W-:Y:S02]  /*1400*/  R2UR UR6, R18.reuse ;  /* 0x00000000120672ca */ /* 0x040fe400000e0000 */
[C---:B------:R-:W-:Y:S02]  /*1410*/  R2UR UR7, R19.reuse ;  /* 0x00000000130772ca */ /* 0x040fe400000e0000 */
[C---:B------:R-:W-:Y:S02]  /*1420*/  R2UR UR4, R18.reuse ;  /* 0x00000000120472ca */ /* 0x040fe400000e0000 */
[C---:B------:R-:W-:Y:S02]  /*1430*/  R2UR UR5, R19.reuse ;  /* 0x00000000130572ca */ /* 0x040fe400000e0000 */
[----:B------:R-:W-:Y:S02]  /*1440*/  R2UR UR8, R18 ;  /* 0x00000000120872ca */ /* 0x000fe400000e0000 */
[----:B------:R-:W-:-:S05]  /*1450*/  R2UR UR9, R19 ;  /* 0x00000000130972ca */ /* 0x000fca00000e0000 */
[----:B------:R-:W2:Y:S04]  /*1460*/  LDG.E R2, desc[UR6][R6.64+0x10] ;  /* 0x0000100606027981 */ /* 0x000ea8000c1e1900 */
[----:B------:R-:W3:Y:S01]  /*1470*/  LDG.E R0, desc[UR4][R6.64+0xc] ;  /* 0x00000c0406007981 */ /* 0x000ee2000c1e1900 */
[----:B------:R-:W1:Y:S03]  /*1480*/  LDCU UR4, c[0x0][0x398] ;  /* 0x00007300ff0477ac */ /* 0x000e660008000800 */
        /* <DEDUP_REMOVED lines=19> */
.L_x_73:
[----:B------:R-:W-:Y:S01]  /*15c0*/  FMUL.FTZ R0, R9, R2 ;  /* 0x0000000209007220 */ /* 0x000fe20000410000 */
[----:B------:R-:W-:-:S03]  /*15d0*/  FMUL.FTZ R2, R2, 0.5 ;  /* 0x3f00000002027820 */ /* 0x000fc60000410000 */
[----:B------:R-:W-:-:S04]  /*15e0*/  FFMA R7, -R0, R0, R9 ;  /* 0x0000000000077223 */ /* 0x000fc80000000109 */
[----:B------:R-:W-:-:S07]  /*15f0*/  FFMA R0, R7, R2, R0 ;  /* 0x0000000207007223 */ /* 0x000fce0000000000 */
.L_x_74:
[----:B------:R-:W-:Y:S05]  /*1600*/  BSYNC.RECONVERGENT B2 ;  /* 0x0000000000027941 */ /* 0x000fea0003800200 */
.L_x_72:
[----:B------:R-:W0:Y:S01]  /*1610*/  LDCU UR4, c[0x0][0x394] ;  /* 0x00007280ff0477ac */ /* 0x000e220008000800 */
[----:B------:R-:W1:Y:S01]  /*1620*/  LDC.64 R6, c[0x0][0x380] ;  /* 0x0000e000ff067b82 */ /* 0x000e620000000a00 */
[----:B------:R-:W-:Y:S01]  /*1630*/  R2UR UR5, R19 ;  /* 0x00000000130572ca */ /* 0x000fe200000e0000 */
[----:B------:R-:W-:Y:S02]  /*1640*/  IMAD.MOV.U32 R11, RZ, RZ, 0x2 ;  /* 0x00000002ff0b7424 */ /* 0x000fe400078e00ff */
[----:B0-----:R-:W-:Y:S01]  /*1650*/  FMUL R0, R0, UR4 ;  /* 0x0000000400007c20 */ /* 0x001fe20008400000 */
[----:B------:R-:W-:-:S03]  /*1660*/  R2UR UR4, R18 ;  /* 0x00000000120472ca */ /* 0x000fc600000e0000 */
[----:B------:R-:W1:Y:S02]  /*1670*/  F2I.TRUNC.NTZ R9, R0 ;  /* 0x0000000000097305 */ /* 0x000e64000020f100 */
[----:B-1----:R-:W-:-:S08]  /*1680*/  IMAD.WIDE R6, R9, 0x4, R6 ;  /* 0x0000000409067825 */ /* 0x002fd000078e0206 */
[----:B------:R0:W-:Y:S02]  /*1690*/  REDG.E.ADD.STRONG.GPU desc[UR4][R6.64], R11 ;  /* 0x0000000b0600798e */ /* 0x0001e4000c12e104 */
.L_x_71:
[----:B------:R-:W-:Y:S05]  /*16a0*/  BSYNC.RECONVERGENT B1 ;  /* 0x0000000000017941 */ /* 0x000fea0003800200 */
.L_x_70:
[----:B------:R-:W-:-:S07]  /*16b0*/  VIADD R13, R13, 0x2 ;  /* 0x000000020d0d7836 */ /* 0x000fce0000000000 */
.L_x_64:
[----:B------:R-:W-:Y:S05]  /*16c0*/  BSYNC.RECONVERGENT B0 ;  /* 0x0000000000007941 */ /* 0x000fea0003800200 */
.L_x_63:
[----:B------:R-:W-:-:S04]  /*16d0*/  LOP3.LUT R3, R3, 0x1, RZ, 0xc0, !PT ;  /* 0x0000000103037812 */ /* 0x000fc800078ec0ff */
[----:B------:R-:W-:-:S13]  /*16e0*/  ISETP.NE.U32.AND P0, PT, R3, 0x1, PT ;  /* 0x000000010300780c */ /* 0x000fda0003f05070 */
[----:B------:R-:W-:Y:S05]  /*16f0*/  @P0 EXIT ;  /* 0x000000000000094d */ /* 0x000fea0003800000 */
        /* <DEDUP_REMOVED lines=21> */
[----:B---3--:R-:W-:Y:S01]  /*1850*/  FADD R6, R6, -R9 ;  /* 0x8000000906067221 */ /* 0x008fe20000000000 */
[----:B--2---:R-:W-:-:S03]  /*1860*/  FADD R0, R0, -R7 ;  /* 0x8000000700007221 */ /* 0x004fc60000000000 */
[----:B------:R-:W-:-:S04]  /*1870*/  FMUL R7, R6, R6 ;  /* 0x0000000606077220 */ /* 0x000fc80000400000 */
[----:B------:R-:W-:Y:S01]  /*1880*/  FFMA R7, R0, R0, R7 ;  /* 0x0000000000077223 */ /* 0x000fe20000000007 */
[----:B----4-:R-:W-:-:S04]  /*1890*/  FADD R8, R8, -R11 ;  /* 0x8000000b08087221 */ /* 0x010fc80000000000 */
[----:B------:R-:W-:-:S05]  /*18a0*/  FFMA R7, R8, R8, R7 ;  /* 0x0000000808077223 */ /* 0x000fca0000000007 */
[----:B0-----:R-:W-:-:S13]  /*18b0*/  FSETP.GTU.AND P0, PT, R7, UR4, PT ;  /* 0x0000000407007c0b */ /* 0x001fda000bf0c000 */
[----:B------:R-:W-:Y:S05]  /*18c0*/  @P0 EXIT ;  /* 0x000000000000094d */ /* 0x000fea0003800000 */
        /* <DEDUP_REMOVED lines=9> */
.L_x_76:
[----:B------:R-:W-:Y:S01]  /*1960*/  FMUL.FTZ R0, R7, R2 ;  /* 0x0000000207007220 */ /* 0x000fe20000410000 */
[----:B------:R-:W-:-:S03]  /*1970*/  FMUL.FTZ R2, R2, 0.5 ;  /* 0x3f00000002027820 */ /* 0x000fc60000410000 */
[----:B------:R-:W-:-:S04]  /*1980*/  FFMA R3, -R0, R0, R7 ;  /* 0x0000000000037223 */ /* 0x000fc80000000107 */
[----:B------:R-:W-:-:S07]  /*1990*/  FFMA R0, R3, R2, R0 ;  /* 0x0000000203007223 */ /* 0x000fce0000000000 */
.L_x_77:
[----:B------:R-:W-:Y:S05]  /*19a0*/  BSYNC.RECONVERGENT B0 ;  /* 0x0000000000007941 */ /* 0x000fea0003800200 */
.L_x_75:
        /* <DEDUP_REMOVED lines=8> */
[----:B------:R-:W-:Y:S01]  /*1a30*/  REDG.E.ADD.STRONG.GPU desc[UR4][R2.64], R7 ;  /* 0x000000070200798e */ /* 0x000fe2000c12e104 */
[----:B------:R-:W-:Y:S05]  /*1a40*/  EXIT ;  /* 0x000000000000794d */ /* 0x000fea0003800000 */
        .weak           $__internal_1_$__cuda_sm20_sqrt_rn_f32_slowpath
        .type           $__internal_1_$__cuda_sm20_sqrt_rn_f32_slowpath,@function
        .size           $__internal_1_$__cuda_sm20_sqrt_rn_f32_slowpath,(.L_x_81 - $__internal_1_$__cuda_sm20_sqrt_rn_f32_slowpath)
$__internal_1_$__cuda_sm20_sqrt_rn_f32_slowpath:
[----:B------:R-:W-:-:S13]  /*1a50*/  LOP3.LUT P1, RZ, R0, 0x7fffffff, RZ, 0xc0, !PT ;  /* 0x7fffffff00ff7812 */ /* 0x000fda000782c0ff */
[----:B------:R-:W-:Y:S01]  /*1a60*/  @!P1 IMAD.MOV.U32 R14, RZ, RZ, R0 ;  /* 0x000000ffff0e9224 */ /* 0x000fe200078e0000 */
[----:B------:R-:W-:Y:S06]  /*1a70*/  @!P1 BRA `(.L_x_78) ;  /* 0x0000000000409947 */ /* 0x000fec0003800000 */
[----:B------:R-:W-:-:S13]  /*1a80*/  FSETP.GEU.FTZ.AND P1, PT, R0, RZ, PT ;  /* 0x000000ff0000720b */ /* 0x000fda0003f3e000 */
[----:B------:R-:W-:Y:S01]  /*1a90*/  @!P1 IMAD.MOV.U32 R14, RZ, RZ, 0x7fffffff ;  /* 0x7fffffffff0e9424 */ /* 0x000fe200078e00ff */
        /* <DEDUP_REMOVED lines=9> */
[----:B------:R-:W-:Y:S02]  /*1b30*/  @!P1 IMAD.MOV.U32 R14, RZ, RZ, R0 ;  /* 0x000000ffff0e9224 */ /* 0x000fe400078e0000 */
[----:B------:R-:W-:-:S04]  /*1b40*/  @P1 FADD.FTZ R17, -R16, -RZ ;  /* 0x800000ff10111221 */ /* 0x000fc80000010100 */
[----:B------:R-:W-:-:S04]  /*1b50*/  @P1 FFMA R17, R16, R17, R15 ;  /* 0x0000001110111223 */ /* 0x000fc8000000000f */
[----:B------:R-:W-:-:S04]  /*1b60*/  @P1 FFMA R17, R17, R21, R16 ;  /* 0x0000001511111223 */ /* 0x000fc80000000010 */
[----:B------:R-:W-:-:S07]  /*1b70*/  @P1 FMUL.FTZ R14, R17, 2.3283064365386962891e-10 ;  /* 0x2f800000110e1820 */ /* 0x000fce0000410000 */
.L_x_78:
[----:B------:R-:W-:Y:S02]  /*1b80*/  IMAD.MOV.U32 R0, RZ, RZ, R14 ;  /* 0x000000ffff007224 */ /* 0x000fe400078e000e */
[----:B------:R-:W-:Y:S02]  /*1b90*/  IMAD.MOV.U32 R14, RZ, RZ, R22 ;  /* 0x000000ffff0e7224 */ /* 0x000fe400078e0016 */
[----:B------:R-:W-:-:S04]  /*1ba0*/  IMAD.MOV.U32 R15, RZ, RZ, 0x0 ;  /* 0x00000000ff0f7424 */ /* 0x000fc800078e00ff */
[----:B------:R-:W-:Y:S05]  /*1bb0*/  RET.REL.NODEC R14 `(_Z12make_histoXXPjP7Point3Diff) ;  /* 0xffffffe40e107950 */ /* 0x000fea0003c3ffff */
.L_x_79:
        /* <DEDUP_REMOVED lines=12> */
.L_x_81:


//--------------------- .nv.global.init           --------------------------
	.section	.nv.global.init,"aw",@progbits
.nv.global.init:
	.type		$str,@object
	.size		$str,(.L_0 - $str)
$str:
        /*0000*/ 	.byte	0x25, 0x66, 0x20, 0x0a, 0x00
.L_0:


//--------------------- .nv.shared.reserved.0     --------------------------
	.section	.nv.shared.reserved.0,"aw",@nobits
	.weak		__nv_reservedSMEM_offset_0_alias
	.size		__nv_reservedSMEM_offset_0_alias, 0, 64
	.other		__nv_reservedSMEM_offset_0_alias,@"STO_CUDA_RESERVED_SHARED STV_DEFAULT"
__nv_reservedSMEM_offset_0_alias:
	.zero		0
	.zero		64


//--------------------- .nv.constant0._Z12make_histoXYPjP7Point3DS1_iff --------------------------
	.section	.nv.constant0._Z12make_histoXYPjP7Point3DS1_iff,"a",@progbits
	.sectionflags	@""
	.align	4
.nv.constant0._Z12make_histoXYPjP7Point3DS1_iff:
	.zero		932


//--------------------- .nv.constant0._Z12make_histoXXPjP7Point3Diff --------------------------
	.section	.nv.constant0._Z12make_histoXXPjP7Point3Diff,"a",@progbits
	.sectionflags	@""
	.align	4
.nv.constant0._Z12make_histoXXPjP7Point3Diff:
	.zero		924


//--------------------- SYMBOLS --------------------------

	.type		.nv.reservedSmem.offset0,@object
	.size		.nv.reservedSmem.offset0,0x4
	.type		vprintf,@function
